	.target	sm_100a

	.elftype	@"ET_EXEC"


//--------------------- .note.nv.tkinfo           --------------------------
	.section	.note.nv.tkinfo,"",@"SHT_NOTE"
	.sectionflags	@"SHF_NOTE_NV_TKINFO"
	.tkinfo
        /*0018*/ 	.word	0x00000081
        /*0030*/ 	.string	""
        /*0030*/ 	.string	"ptxas-blackwell"
        /*0030*/ 	.string	"Cuda compilation tools, release 12.9, V12.9.86"
        /*0030*/ 	.string	"Build cuda_12.9.r12.9/compiler.36037853_0"
        /*0030*/ 	.string	"-v  -suppress-debug-info  -lineinfo  -arch sm_100a "



//--------------------- .note.nv.cuver            --------------------------
	.section	.note.nv.cuver,"",@"SHT_NOTE"
	.sectionflags	@"SHF_NOTE_NV_CUVER"
        /*0018*/ 	.short	0x0001
        /*001a*/ 	.short	0x0064
        /*001c*/ 	.short	0x0001
        /*001e*/ 	.short	0x0000
        /*0020*/ 	.short	0x0001
        /*0022*/ 	.short	0x0000


//--------------------- .nv.info                  --------------------------
	.section	.nv.info,"",@"SHT_CUDA_INFO"
	.align	4


	//----- nvinfo : EIATTR_REGCOUNT
	.align		4
        /*0000*/ 	.byte	0x04, 0x2f
        /*0002*/ 	.short	(.L_4 - .L_3)
	.align		4
.L_3:
        /*0004*/ 	.word	index@(gluon_tcgen05)
        /*0008*/ 	.word	0x00000019


	//----- nvinfo : EIATTR_FRAME_SIZE
	.align		4
.L_4:
        /*000c*/ 	.byte	0x04, 0x11
        /*000e*/ 	.short	(.L_6 - .L_5)
	.align		4
.L_5:
        /*0010*/ 	.word	index@($__internal_2_$__cuda_sm10x_tcgen05_guardrail_trap_unallocated_columns_being_dealloced)
        /*0014*/ 	.word	0x00000000


	//----- nvinfo : EIATTR_FRAME_SIZE
	.align		4
.L_6:
        /*0018*/ 	.byte	0x04, 0x11
        /*001a*/ 	.short	(.L_8 - .L_7)
	.align		4
.L_7:
        /*001c*/ 	.word	index@($__internal_1_$__cuda_sm10x_tcgen05_guardrail_trap_phase_invalid_during_alloc)
        /*0020*/ 	.word	0x00000000


	//----- nvinfo : EIATTR_FRAME_SIZE
	.align		4
.L_8:
        /*0024*/ 	.byte	0x04, 0x11
        /*0026*/ 	.short	(.L_10 - .L_9)
	.align		4
.L_9:
        /*0028*/ 	.word	index@($__internal_0_$__cuda_sm10x_tcgen05_guardrail_trap_col_being_dealloced_not_returned_by_alloc)
        /*002c*/ 	.word	0x00000000


	//----- nvinfo : EIATTR_FRAME_SIZE
	.align		4
.L_10:
        /*0030*/ 	.byte	0x04, 0x11
        /*0032*/ 	.short	(.L_12 - .L_11)
	.align		4
.L_11:
        /*0034*/ 	.word	index@(gluon_tcgen05)
        /*0038*/ 	.word	0x00000000


	//----- nvinfo : EIATTR_MIN_STACK_SIZE
	.align		4
.L_12:
        /*003c*/ 	.byte	0x04, 0x12
        /*003e*/ 	.short	(.L_14 - .L_13)
	.align		4
.L_13:
        /*0040*/ 	.word	index@(gluon_tcgen05)
        /*0044*/ 	.word	0x00000000
.L_14:


//--------------------- .nv.info.gluon_tcgen05    --------------------------
	.section	.nv.info.gluon_tcgen05,"",@"SHT_CUDA_INFO"
	.sectionflags	@""
	.align	4


	//----- nvinfo : EIATTR_CUDA_API_VERSION
	.align		4
        /*0000*/ 	.byte	0x04, 0x37
        /*0002*/ 	.short	(.L_16 - .L_15)
.L_15:
        /*0004*/ 	.word	0x00000081


	//----- nvinfo : EIATTR_KPARAM_INFO
	.align		4
.L_16:
        /*0008*/ 	.byte	0x04, 0x17
        /*000a*/ 	.short	(.L_18 - .L_17)
.L_17:
        /*000c*/ 	.word	0x00000000
        /*0010*/ 	.short	0x000a
        /*0012*/ 	.short	0x0048
        /*0014*/ 	.byte	0x00, 0xf4, 0x21, 0x00


	//----- nvinfo : EIATTR_KPARAM_INFO
	.align		4
.L_18:
        /*0018*/ 	.byte	0x04, 0x17
        /*001a*/ 	.short	(.L_20 - .L_19)
.L_19:
        /*001c*/ 	.word	0x00000000
        /*0020*/ 	.short	0x0009
        /*0022*/ 	.short	0x0040
        /*0024*/ 	.byte	0x00, 0xf4, 0x21, 0x00


	//----- nvinfo : EIATTR_KPARAM_INFO
	.align		4
.L_20:
        /*0028*/ 	.byte	0x04, 0x17
        /*002a*/ 	.short	(.L_22 - .L_21)
.L_21:
        /*002c*/ 	.word	0x00000000
        /*0030*/ 	.short	0x0008
        /*0032*/ 	.short	0x0038
        /*0034*/ 	.byte	0x00, 0xf0, 0x21, 0x00


	//----- nvinfo : EIATTR_KPARAM_INFO
	.align		4
.L_22:
        /*0038*/ 	.byte	0x04, 0x17
        /*003a*/ 	.short	(.L_24 - .L_23)
.L_23:
        /*003c*/ 	.word	0x00000000
        /*0040*/ 	.short	0x0007
        /*0042*/ 	.short	0x0030
        /*0044*/ 	.byte	0x00, 0xf0, 0x21, 0x00


	//----- nvinfo : EIATTR_KPARAM_INFO
	.align		4
.L_24:
        /*0048*/ 	.byte	0x04, 0x17
        /*004a*/ 	.short	(.L_26 - .L_25)
.L_25:
        /*004c*/ 	.word	0x00000000
        /*0050*/ 	.short	0x0006
        /*0052*/ 	.short	0x0028
        /*0054*/ 	.byte	0x00, 0xf0, 0x21, 0x00


	//----- nvinfo : EIATTR_KPARAM_INFO
	.align		4
.L_26:
        /*0058*/ 	.byte	0x04, 0x17
        /*005a*/ 	.short	(.L_28 - .L_27)
.L_27:
        /*005c*/ 	.word	0x00000000
        /*0060*/ 	.short	0x0005
        /*0062*/ 	.short	0x0020
        /*0064*/ 	.byte	0x00, 0xf0, 0x11, 0x00


	//----- nvinfo : EIATTR_KPARAM_INFO
	.align		4
.L_28:
        /*0068*/ 	.byte	0x04, 0x17
        /*006a*/ 	.short	(.L_30 - .L_29)
.L_29:
        /*006c*/ 	.word	0x00000000
        /*0070*/ 	.short	0x0004
        /*0072*/ 	.short	0x001c
        /*0074*/ 	.byte	0x00, 0xf0, 0x11, 0x00


	//----- nvinfo : EIATTR_KPARAM_INFO
	.align		4
.L_30:
        /*0078*/ 	.byte	0x04, 0x17
        /*007a*/ 	.short	(.L_32 - .L_31)
.L_31:
        /*007c*/ 	.word	0x00000000
        /*0080*/ 	.short	0x0003
        /*0082*/ 	.short	0x0018
        /*0084*/ 	.byte	0x00, 0xf0, 0x11, 0x00


	//----- nvinfo : EIATTR_KPARAM_INFO
	.align		4
.L_32:
        /*0088*/ 	.byte	0x04, 0x17
        /*008a*/ 	.short	(.L_34 - .L_33)
.L_33:
        /*008c*/ 	.word	0x00000000
        /*0090*/ 	.short	0x0002
        /*0092*/ 	.short	0x0010
        /*0094*/ 	.byte	0x00, 0xf4, 0x21, 0x00


	//----- nvinfo : EIATTR_KPARAM_INFO
	.align		4
.L_34:
        /*0098*/ 	.byte	0x04, 0x17
        /*009a*/ 	.short	(.L_36 - .L_35)
.L_35:
        /*009c*/ 	.word	0x00000000
        /*00a0*/ 	.short	0x0001
        /*00a2*/ 	.short	0x0008
        /*00a4*/ 	.byte	0x00, 0xf4, 0x21, 0x00


	//----- nvinfo : EIATTR_KPARAM_INFO
	.align		4
.L_36:
        /*00a8*/ 	.byte	0x04, 0x17
        /*00aa*/ 	.short	(.L_38 - .L_37)
.L_37:
        /*00ac*/ 	.word	0x00000000
        /*00b0*/ 	.short	0x0000
        /*00b2*/ 	.short	0x0000
        /*00b4*/ 	.byte	0x00, 0xf4, 0x21, 0x00


	//----- nvinfo : EIATTR_AT_ENTRY_FRAGMENTS
	.align		4
.L_38:
        /*00b8*/ 	.byte	0x04, 0x4f
        /*00ba*/ 	.short	(.L_40 - .L_39)


	//   ....[0]....
.L_39:
        /*00bc*/ 	.word	0x00000004


	//----- nvinfo : EIATTR_RESERVED_SMEM_USED
	.align		4
.L_40:
        /*00c0*/ 	.byte	0x01, 0x41
	.zero		2


	//----- nvinfo : EIATTR_SPARSE_MMA_MASK
	.align		4
        /*00c4*/ 	.byte	0x03, 0x50
        /*00c6*/ 	.short	0x0000


	//----- nvinfo : EIATTR_TCGEN05_1CTA_USED
	.align		4
        /*00c8*/ 	.byte	0x01, 0x51
	.zero		2


	//----- nvinfo : EIATTR_MAXREG_COUNT
	.align		4
        /*00cc*/ 	.byte	0x03, 0x1b
        /*00ce*/ 	.short	0x00ff


	//----- nvinfo : EIATTR_NUM_BARRIERS
	.align		4
        /*00d0*/ 	.byte	0x02, 0x4c
        /*00d2*/ 	.byte	0x01
	.zero		1


	//----- nvinfo : EIATTR_INT_WARP_WIDE_INSTR_OFFSETS
	.align		4
        /*00d4*/ 	.byte	0x04, 0x31
        /*00d6*/ 	.short	(.L_42 - .L_41)


	//   ....[0]....
.L_41:
        /*00d8*/ 	.word	0x00001750


	//   ....[1]....
        /*00dc*/ 	.word	0x00001770


	//   ....[2]....
        /*00e0*/ 	.word	0x000017f0


	//   ....[3]....
        /*00e4*/ 	.word	0x00001910


	//   ....[4]....
        /*00e8*/ 	.word	0x00001920


	//   ....[5]....
        /*00ec*/ 	.word	0x00001930


	//   ....[6]....
        /*00f0*/ 	.word	0x00001940


	//   ....[7]....
        /*00f4*/ 	.word	0x00001b90


	//   ....[8]....
        /*00f8*/ 	.word	0x00001ba0


	//   ....[9]....
        /*00fc*/ 	.word	0x00001cc0


	//   ....[10]....
        /*0100*/ 	.word	0x00001cd0


	//   ....[11]....
        /*0104*/ 	.word	0x00001d20


	//   ....[12]....
        /*0108*/ 	.word	0x00001d60


	//   ....[13]....
        /*010c*/ 	.word	0x00001e90


	//   ....[14]....
        /*0110*/ 	.word	0x00001ea0


	//   ....[15]....
        /*0114*/ 	.word	0x00002120


	//   ....[16]....
        /*0118*/ 	.word	0x00002130


	//   ....[17]....
        /*011c*/ 	.word	0x00002410


	//   ....[18]....
        /*0120*/ 	.word	0x00002460


	//----- nvinfo : EIATTR_COOP_GROUP_MASK_REGIDS
	.align		4
.L_42:
        /*0124*/ 	.byte	0x04, 0x29
        /*0126*/ 	.short	(.L_44 - .L_43)


	//   ....[0]....
.L_43:
        /*0128*/ 	.word	0xffffffff


	//   ....[1]....
        /*012c*/ 	.word	0xffffffff


	//   ....[2]....
        /*0130*/ 	.word	0xffffffff


	//   ....[3]....
        /*0134*/ 	.word	0xffffffff


	//   ....[4]....
        /*0138*/ 	.word	0xffffffff


	//   ....[5]....
        /*013c*/ 	.word	0xffffffff


	//   ....[6]....
        /*0140*/ 	.word	0xffffffff


	//   ....[7]....
        /*0144*/ 	.word	0xffffffff


	//   ....[8]....
        /*0148*/ 	.word	0xffffffff


	//   ....[9]....
        /*014c*/ 	.word	0xffffffff


	//----- nvinfo : EIATTR_COOP_GROUP_INSTR_OFFSETS
	.align		4
.L_44:
        /*0150*/ 	.byte	0x04, 0x28
        /*0152*/ 	.short	(.L_46 - .L_45)


	//   ....[0]....
.L_45:
        /*0154*/ 	.word	0x00000050


	//   ....[1]....
        /*0158*/ 	.word	0x00000310


	//   ....[2]....
        /*015c*/ 	.word	0x00000500


	//   ....[3]....
        /*0160*/ 	.word	0x000009c0


	//   ....[4]....
        /*0164*/ 	.word	0x00000b00


	//   ....[5]....
        /*0168*/ 	.word	0x00000fb0


	//   ....[6]....
        /*016c*/ 	.word	0x000010f0


	//   ....[7]....
        /*0170*/ 	.word	0x000015e0


	//   ....[8]....
        /*0174*/ 	.word	0x000022a0


	//   ....[9]....
        /*0178*/ 	.word	0x00002510


	//----- nvinfo : EIATTR_VRC_CTA_INIT_COUNT
	.align		4
.L_46:
        /*017c*/ 	.byte	0x02, 0x4a
        /*017e*/ 	.byte	0x80
	.zero		1


	//----- nvinfo : EIATTR_MBARRIER_INSTR_OFFSETS
	.align		4
        /*0180*/ 	.byte	0x04, 0x39
        /*0182*/ 	.short	(.L_48 - .L_47)


	//   ....[0]....
.L_47:
        /*0184*/ 	.word	0x00001810
        /*0188*/ 	.word	0x000000ff
        /*018c*/ 	.word	0x00002000
        /*0190*/ 	.short	0x0100
        /*0192*/ 	.byte	0x08
	.zero		1


	//   ....[1]....
        /*0194*/ 	.word	0x00001820
        /*0198*/ 	.word	0x000000ff
        /*019c*/ 	.word	0x00002010
        /*01a0*/ 	.short	0x0100
        /*01a2*/ 	.byte	0x08
	.zero		1


	//   ....[2]....
        /*01a4*/ 	.word	0x00001ab0
        /*01a8*/ 	.word	0x000000ff
        /*01ac*/ 	.word	0x00002000
        /*01b0*/ 	.short	0x010a
        /*01b2*/ 	.byte	0x08
	.zero		1


	//   ....[3]....
        /*01b4*/ 	.word	0x00001bf0
        /*01b8*/ 	.word	0x000000ff
        /*01bc*/ 	.word	0x00002010
        /*01c0*/ 	.short	0x010a
        /*01c2*/ 	.byte	0x08
	.zero		1


	//   ....[4]....
        /*01c4*/ 	.word	0x00001dd0
        /*01c8*/ 	.word	0x000000ff
        /*01cc*/ 	.word	0x00002000
        /*01d0*/ 	.short	0x010a
        /*01d2*/ 	.byte	0x08
	.zero		1


	//   ....[5]....
        /*01d4*/ 	.word	0x00001ee0
        /*01d8*/ 	.word	0x000000ff
        /*01dc*/ 	.word	0x00002010
        /*01e0*/ 	.short	0x010a
        /*01e2*/ 	.byte	0x08
	.zero		1


	//   ....[6]....
        /*01e4*/ 	.word	0x00001f70
        /*01e8*/ 	.word	0x000000ff
        /*01ec*/ 	.word	0x00002000
        /*01f0*/ 	.short	0x0108
        /*01f2*/ 	.byte	0x08
	.zero		1


	//   ....[7]....
        /*01f4*/ 	.word	0x00001f80
        /*01f8*/ 	.word	0x000000ff
        /*01fc*/ 	.word	0x00002010
        /*0200*/ 	.short	0x0108
        /*0202*/ 	.byte	0x08
	.zero		1


	//   ....[8]....
        /*0204*/ 	.word	0x00002530
        /*0208*/ 	.word	0x000000ff
        /*020c*/ 	.word	0x00002000
        /*0210*/ 	.short	0x010a
        /*0212*/ 	.byte	0x08
	.zero		1


	//   ....[9]....
        /*0214*/ 	.word	0x00002560
        /*0218*/ 	.word	0x000000ff
        /*021c*/ 	.word	0x00002010
        /*0220*/ 	.short	0x010a
        /*0222*/ 	.byte	0x08
	.zero		1


	//   ....[10]....
        /*0224*/ 	.word	0x00002590
        /*0228*/ 	.word	0x000000ff
        /*022c*/ 	.word	0x00002000
        /*0230*/ 	.short	0x010a
        /*0232*/ 	.byte	0x08
	.zero		1


	//   ....[11]....
        /*0234*/ 	.word	0x000025c0
        /*0238*/ 	.word	0x000000ff
        /*023c*/ 	.word	0x00002010
        /*0240*/ 	.short	0x010a
        /*0242*/ 	.byte	0x08
	.zero		1


	//----- nvinfo : EIATTR_NUM_MBARRIERS
	.align		4
.L_48:
        /*0244*/ 	.byte	0x03, 0x38
        /*0246*/ 	.short	0x0002


	//----- nvinfo : EIATTR_EXIT_INSTR_OFFSETS
	.align		4
        /*0248*/ 	.byte	0x04, 0x1c
        /*024a*/ 	.short	(.L_50 - .L_49)


	//   ....[0]....
.L_49:
        /*024c*/ 	.word	0x00002520


	//----- nvinfo : EIATTR_REQNTID
	.align		4
.L_50:
        /*0250*/ 	.byte	0x04, 0x10
        /*0252*/ 	.short	(.L_52 - .L_51)
.L_51:
        /*0254*/ 	.word	0x00000100
        /*0258*/ 	.word	0x00000001
        /*025c*/ 	.word	0x00000001


	//----- nvinfo : EIATTR_CRS_STACK_SIZE
	.align		4
.L_52:
        /*0260*/ 	.byte	0x04, 0x1e
        /*0262*/ 	.short	(.L_54 - .L_53)
.L_53:
        /*0264*/ 	.word	0x00000000


	//----- nvinfo : EIATTR_CBANK_PARAM_SIZE
	.align		4
.L_54:
        /*0268*/ 	.byte	0x03, 0x19
        /*026a*/ 	.short	0x0050


	//----- nvinfo : EIATTR_PARAM_CBANK
	.align		4
        /*026c*/ 	.byte	0x04, 0x0a
        /*026e*/ 	.short	(.L_56 - .L_55)
	.align		4
.L_55:
        /*0270*/ 	.word	index@(.nv.constant0.gluon_tcgen05)
        /*0274*/ 	.short	0x0380
        /*0276*/ 	.short	0x0050


	//----- nvinfo : EIATTR_SW_WAR
	.align		4
.L_56:
        /*0278*/ 	.byte	0x04, 0x36
        /*027a*/ 	.short	(.L_58 - .L_57)
.L_57:
        /*027c*/ 	.word	0x00000008
.L_58:


//--------------------- .nv.compat                --------------------------
	.section	.nv.compat,"",@"SHT_CUDA_COMPAT_INFO"
	.align	4
        /*0000*/ 	.byte	0x02, 0x02, 0x02, 0x00, 0x02, 0x05, 0x05, 0x00, 0x02, 0x03, 0x03, 0x00, 0x02, 0x06, 0x01, 0x00


//--------------------- .nv.callgraph             --------------------------
	.section	.nv.callgraph,"",@"SHT_CUDA_CALLGRAPH"
	.align	4
	.sectionentsize	8
	.align		4
        /*0000*/ 	.word	0x00000000
	.align		4
        /*0004*/ 	.word	0xffffffff
	.align		4
        /*0008*/ 	.word	0x00000000
	.align		4
        /*000c*/ 	.word	0xfffffffe
	.align		4
        /*0010*/ 	.word	0x00000000
	.align		4
        /*0014*/ 	.word	0xfffffffd
	.align		4
        /*0018*/ 	.word	0x00000000
	.align		4
        /*001c*/ 	.word	0xfffffffc


//--------------------- .text.gluon_tcgen05       --------------------------
	.section	.text.gluon_tcgen05,"ax",@progbits
	.align	128
        .global         gluon_tcgen05
        .type           gluon_tcgen05,@function
        .size           gluon_tcgen05,(.L_x_73 - gluon_tcgen05)
        .other          gluon_tcgen05,@"STO_CUDA_ENTRY STV_DEFAULT"
gluon_tcgen05:
.text.gluon_tcgen05:
[----:B------:R-:W1:Y:S01]  /*0000*/  LDC R1, c[0x0][0x37c] ;  /* 0x0000df00ff017b82 */ /* 0x000e620000000800 */
[----:B------:R-:W2:Y:S02]  /*0010*/  S2R R0, SR_TID.X ;  /* 0x0000000000007919 */ /* 0x000ea40000002100 */
[----:B--2---:R-:W-:-:S13]  /*0020*/  ISETP.GE.U32.AND P2, PT, R0, 0x20, PT ;  /* 0x000000200000780c */ /* 0x004fda0003f46070 */
[----:B------:R-:W-:Y:S05]  /*0030*/  @P2 BRA `(.L_x_0) ;  /* 0x0000000000b82947 */ /* 0x000fea0003800000 */
[----:B------:R-:W2:Y:S01]  /*0040*/  S2UR UR6, SR_CgaCtaId ;  /* 0x00000000000679c3 */ /* 0x000ea20000008800 */
[----:B------:R-:W-:Y:S01]  /*0050*/  NOP ;  /* 0x0000000000007918 */ /* 0x000fe20000000000 */
[----:B------:R-:W-:Y:S02]  /*0060*/  UMOV UR4, 0x40 ;  /* 0x0000004000047882 */ /* 0x000fe40000000000 */
[----:B--2---:R-:W-:-:S09]  /*0070*/  ULEA UR4, UR6, UR4, 0x18 ;  /* 0x0000000406047291 */ /* 0x004fd2000f8ec0ff */
[----:B------:R-:W2:Y:S01]  /*0080*/  LDS.U8 R2, [UR4] ;  /* 0x00000004ff027984 */ /* 0x000ea20008000000 */
[----:B------:R-:W-:Y:S02]  /*0090*/  UMOV UR4, 0x400 ;  /* 0x0000040000047882 */ /* 0x000fe40000000000 */
[----:B------:R-:W-:Y:S01]  /*00a0*/  ULEA UR4, UR6, UR4, 0x18 ;  /* 0x0000000406047291 */ /* 0x000fe2000f8ec0ff */
[----:B--2---:R-:W-:-:S13]  /*00b0*/  ISETP.NE.AND P0, PT, R2, RZ, PT ;  /* 0x000000ff0200720c */ /* 0x004fda0003f05270 */
[----:B------:R-:W-:Y:S05]  /*00c0*/  @P0 BRA `(.L_x_1) ;  /* 0x00000000007c0947 */ /* 0x000fea0003800000 */
[----:B------:R-:W-:-:S13]  /*00d0*/  ELECT P0, URZ, PT ;  /* 0x0000000000ff782f */ /* 0x000fda0003800000 */
[----:B------:R-:W-:Y:S05]  /*00e0*/  @!P0 BRA `(.L_x_2) ;  /* 0x0000000000848947 */ /* 0x000fea0003800000 */
[----:B------:R-:W-:Y:S01]  /*00f0*/  UMOV UR5, 0x2 ;  /* 0x0000000200057882 */ /* 0x000fe20000000000 */
[----:B------:R-:W-:Y:S02]  /*0100*/  IMAD.MOV.U32 R5, RZ, RZ, 0x1 ;  /* 0x00000001ff057424 */ /* 0x000fe400078e00ff */
[----:B------:R-:W-:Y:S02]  /*0110*/  IMAD.MOV.U32 R3, RZ, RZ, 0x3 ;  /* 0x00000003ff037424 */ /* 0x000fe400078e00ff */
[----:B------:R-:W-:Y:S04]  /*0120*/  DEPBAR.LE SB2, 0x36 ;  /* 0x0000ad800000791a */ /* 0x000fe80000000000 */
[----:B------:R-:W2:Y:S02]  /*0130*/  UTCATOMSWS.FIND_AND_SET.ALIGN UP0, UR5, UR5 ;  /* 0x00000005000575e3 */ /* 0x000ea40008000800 */
[----:B--2---:R-:W-:-:S04]  /*0140*/  PLOP3.LUT P0, PT, PT, PT, UP0, 0x80, 0x8 ;  /* 0x000000000008781c */ /* 0x004fc80003f0f008 */
[----:B------:R-:W-:-:S04]  /*0150*/  SEL R2, RZ, 0xffffffff, !P0 ;  /* 0xffffffffff027807 */ /* 0x000fc80004000000 */
[----:B------:R-:W-:Y:S01]  /*0160*/  ISETP.NE.AND P0, PT, R2, RZ, PT ;  /* 0x000000ff0200720c */ /* 0x000fe20003f05270 */
[----:B------:R-:W-:-:S12]  /*0170*/  IMAD.U32 R2, RZ, RZ, UR5 ;  /* 0x00000005ff027e24 */ /* 0x000fd8000f8e00ff */
[----:B------:R-:W-:Y:S05]  /*0180*/  @P0 BRA `(.L_x_3) ;  /* 0x0000000000240947 */ /* 0x000fea0003800000 */
.L_x_4:
[----:B------:R-:W-:Y:S05]  /*0190*/  NANOSLEEP 0x64 ;  /* 0x000000640000795d */ /* 0x000fea0003800000 */
[----:B------:R-:W-:-:S05]  /*01a0*/  UMOV UR5, 0x2 ;  /* 0x0000000200057882 */ /* 0x000fca0000000000 */
[----:B------:R-:W-:Y:S04]  /*01b0*/  DEPBAR.LE SB2, 0x36 ;  /* 0x0000ad800000791a */ /* 0x000fe80000000000 */
[----:B------:R-:W2:Y:S02]  /*01c0*/  UTCATOMSWS.FIND_AND_SET.ALIGN UP0, UR5, UR5 ;  /* 0x00000005000575e3 */ /* 0x000ea40008000800 */
[----:B--2---:R-:W-:-:S04]  /*01d0*/  PLOP3.LUT P0, PT, PT, PT, UP0, 0x80, 0x8 ;  /* 0x000000000008781c */ /* 0x004fc80003f0f008 */
[----:B------:R-:W-:-:S04]  /*01e0*/  SEL R2, RZ, 0xffffffff, !P0 ;  /* 0xffffffffff027807 */ /* 0x000fc80004000000 */
[----:B------:R-:W-:Y:S01]  /*01f0*/  ISETP.NE.AND P0, PT, R2, RZ, PT ;  /* 0x000000ff0200720c */ /* 0x000fe20003f05270 */
[----:B------:R-:W-:-:S12]  /*0200*/  IMAD.U32 R2, RZ, RZ, UR5 ;  /* 0x00000005ff027e24 */ /* 0x000fd8000f8e00ff */
[----:B------:R-:W-:Y:S05]  /*0210*/  @!P0 BRA `(.L_x_4) ;  /* 0xfffffffc00dc8947 */ /* 0x000fea000383ffff */
.L_x_3:
[C---:B------:R-:W-:Y:S01]  /*0220*/  VIADD R4, R2.reuse, 0x10 ;  /* 0x0000001002047836 */ /* 0x040fe20000000000 */
[----:B------:R-:W-:Y:S01]  /*0230*/  UMOV UR5, 0x50 ;  /* 0x0000005000057882 */ /* 0x000fe20000000000 */
[----:B------:R-:W-:Y:S01]  /*0240*/  SHF.L.U32 R3, R3, R2, RZ ;  /* 0x0000000203037219 */ /* 0x000fe200000006ff */
[----:B------:R-:W-:Y:S01]  /*0250*/  ULEA UR5, UR6, UR5, 0x18 ;  /* 0x0000000506057291 */ /* 0x000fe2000f8ec0ff */
[----:B------:R-:W-:Y:S01]  /*0260*/  IMAD.SHL.U32 R2, R2, 0x20, RZ ;  /* 0x0000002002027824 */ /* 0x000fe200078e00ff */
[----:B------:R-:W-:-:S04]  /*0270*/  SHF.L.U32 R4, R5, R4, RZ ;  /* 0x0000000405047219 */ /* 0x000fc800000006ff */
[----:B------:R-:W-:-:S05]  /*0280*/  LOP3.LUT R3, R4, R3, RZ, 0xfc, !PT ;  /* 0x0000000304037212 */ /* 0x000fca00078efcff */
[----:B------:R2:W-:Y:S04]  /*0290*/  ATOMS.OR RZ, [UR5], R3 ;  /* 0x00000003ffff798c */ /* 0x0005e8000b000005 */
[----:B------:R2:W-:Y:S01]  /*02a0*/  STS [UR4], R2 ;  /* 0x00000002ff007988 */ /* 0x0005e20008000804 */
[----:B------:R-:W-:Y:S05]  /*02b0*/  BRA `(.L_x_2) ;  /* 0x0000000000107947 */ /* 0x000fea0003800000 */
.L_x_1:
[----:B------:R-:W-:Y:S01]  /*02c0*/  IMAD.MOV.U32 R3, RZ, RZ, -0x1 ;  /* 0xffffffffff037424 */ /* 0x000fe200078e00ff */
[----:B------:R-:W-:-:S04]  /*02d0*/  MOV R2, 0x300 ;  /* 0x0000030000027802 */ /* 0x000fc80000000f00 */
[----:B------:R2:W-:Y:S03]  /*02e0*/  STS [UR4], R3 ;  /* 0x00000003ff007988 */ /* 0x0005e60008000804 */
[----:B-12---:R-:W-:Y:S05]  /*02f0*/  CALL.REL.NOINC `($__internal_1_$__cuda_sm10x_tcgen05_guardrail_trap_phase_invalid_during_alloc) ;  /* 0x0000002000c87944 */ /* 0x006fea0003c00000 */
.L_x_2:
[----:B------:R-:W-:Y:S05]  /*0300*/  WARPSYNC.ALL ;  /* 0x0000000000007948 */ /* 0x000fea0003800000 */
[----:B------:R-:W-:Y:S01]  /*0310*/  NOP ;  /* 0x0000000000007918 */ /* 0x000fe20000000000 */
.L_x_0:
[----:B------:R-:W3:Y:S08]  /*0320*/  S2UR UR4, SR_CgaCtaId ;  /* 0x00000000000479c3 */ /* 0x000ef00000008800 */
[----:B------:R-:W-:Y:S01]  /*0330*/  BAR.SYNC.DEFER_BLOCKING 0x0 ;  /* 0x0000000000007b1d */ /* 0x000fe20000010000 */
[----:B------:R-:W-:-:S05]  /*0340*/  LOP3.LUT R20, R0, 0xff, RZ, 0xc0, !PT ;  /* 0x000000ff00147812 */ /* 0x000fca00078ec0ff */
[----:B------:R-:W-:Y:S02]  /*0350*/  UMOV UR8, 0x400 ;  /* 0x0000040000087882 */ /* 0x000fe40000000000 */
[----:B--2---:R-:W2:Y:S08]  /*0360*/  LDC R3, c[0x0][0x398] ;  /* 0x0000e600ff037b82 */ /* 0x004eb00000000800 */
[----:B------:R-:W4:Y:S01]  /*0370*/  LDC R6, c[0x0][0x3a0] ;  /* 0x0000e800ff067b82 */ /* 0x000f220000000800 */
[----:B---3--:R-:W-:-:S07]  /*0380*/  ULEA UR8, UR4, UR8, 0x18 ;  /* 0x0000000804087291 */ /* 0x008fce000f8ec0ff */
[----:B------:R-:W3:Y:S02]  /*0390*/  S2UR UR26, SR_CTAID.Y ;  /* 0x00000000001a79c3 */ /* 0x000ee40000002600 */
[----:B------:R-:W5:Y:S06]  /*03a0*/  LDS R4, [UR8] ;  /* 0x00000008ff047984 */ /* 0x000f6c0008000800 */
[----:B------:R-:W-:Y:S06]  /*03b0*/  BAR.SYNC.DEFER_BLOCKING 0x0 ;  /* 0x0000000000007b1d */ /* 0x000fec0000010000 */
[----:B------:R-:W-:Y:S05]  /*03c0*/  @P2 BRA `(.L_x_5) ;  /* 0x0000000000182947 */ /* 0x000fea0003800000 */
[----:B------:R-:W-:Y:S01]  /*03d0*/  ELECT P0, URZ, PT ;  /* 0x0000000000ff782f */ /* 0x000fe20003800000 */
[----:B------:R-:W-:Y:S01]  /*03e0*/  IMAD.MOV.U32 R2, RZ, RZ, 0x1 ;  /* 0x00000001ff027424 */ /* 0x000fe200078e00ff */
[----:B------:R-:W-:Y:S01]  /*03f0*/  UMOV UR5, 0x40 ;  /* 0x0000004000057882 */ /* 0x000fe20000000000 */
[----:B------:R-:W-:Y:S01]  /*0400*/  UVIRTCOUNT.DEALLOC.SMPOOL 0x80 ;  /* 0x000000800000784c */ /* 0x000fe20000000000 */
[----:B------:R-:W-:-:S09]  /*0410*/  ULEA UR5, UR4, UR5, 0x18 ;  /* 0x0000000504057291 */ /* 0x000fd2000f8ec0ff */
[----:B------:R5:W-:Y:S03]  /*0420*/  @P0 STS.U8 [UR5], R2 ;  /* 0x00000002ff000988 */ /* 0x000be60008000005 */
.L_x_5:
[----:B------:R-:W5:Y:S01]  /*0430*/  S2UR UR4, SR_CTAID.Z ;  /* 0x00000000000479c3 */ /* 0x000f620000002700 */
[----:B------:R-:W4:Y:S01]  /*0440*/  LDCU UR5, c[0x0][0x370] ;  /* 0x00006e00ff0577ac */ /* 0x000f220008000800 */
[C---:B------:R-:W-:Y:S01]  /*0450*/  ISETP.GE.U32.AND P0, PT, R20.reuse, 0x20, PT ;  /* 0x000000201400780c */ /* 0x040fe20003f06070 */
[----:B--2--5:R-:W-:Y:S01]  /*0460*/  VIADD R2, R3, 0xffffffff ;  /* 0xffffffff03027836 */ /* 0x024fe20000000000 */
[C---:B------:R-:W-:Y:S01]  /*0470*/  ISETP.NE.U32.AND P3, PT, R20.reuse, RZ, PT ;  /* 0x000000ff1400720c */ /* 0x040fe20003f65070 */
[----:B------:R-:W2:Y:S01]  /*0480*/  LDCU UR6, c[0x0][0x374] ;  /* 0x00006e80ff0677ac */ /* 0x000ea20008000800 */
[----:B------:R-:W-:Y:S01]  /*0490*/  LEA R7, R20, UR8, 0x2 ;  /* 0x0000000814077c11 */ /* 0x000fe2000f8e10ff */
[----:B----4-:R-:W-:Y:S01]  /*04a0*/  VIADD R11, R6, 0xffffffff ;  /* 0xffffffff060b7836 */ /* 0x010fe20000000000 */
[----:B------:R-:W4:Y:S01]  /*04b0*/  S2UR UR11, SR_CTAID.X ;  /* 0x00000000000b79c3 */ /* 0x000f220000002500 */
[----:B------:R-:W5:Y:S01]  /*04c0*/  LDCU.64 UR16, c[0x0][0x3c0] ;  /* 0x00007800ff1077ac */ /* 0x000f620008000a00 */
[----:B------:R-:W-:Y:S01]  /*04d0*/  R2UR UR29, R4 ;  /* 0x00000000041d72ca */ /* 0x000fe200000e0000 */
[----:B------:R-:W-:Y:S04]  /*04e0*/  BSSY.RECONVERGENT B0, `(.L_x_6) ;  /* 0x0000011000007945 */ /* 0x000fe80003800200 */
[----:B------:R3:W-:Y:S01]  /*04f0*/  @!P0 STS [R7], RZ ;  /* 0x000000ff07008388 */ /* 0x0007e20000000800 */
[----:B------:R-:W-:-:S03]  /*0500*/  NOP ;  /* 0x0000000000007918 */ /* 0x000fc60000000000 */
[----:B------:R3:W-:Y:S02]  /*0510*/  @!P3 STS [UR8+0x24], R2 ;  /* 0x00002402ff00b988 */ /* 0x0007e40008000808 */
[----:B--23--:R-:W-:Y:S02]  /*0520*/  UIMAD UR4, UR4, UR6, UR26 ;  /* 0x00000006040472a4 */ /* 0x00cfe4000f8e021a */
[----:B------:R2:W-:Y:S02]  /*0530*/  @!P3 STS [UR8+0x20], R11 ;  /* 0x0000200bff00b988 */ /* 0x0005e40008000808 */
[----:B----4-:R-:W-:-:S04]  /*0540*/  UIMAD UR4, UR4, UR5, UR11 ;  /* 0x00000005040472a4 */ /* 0x010fc8000f8e020b */
[----:B------:R-:W-:-:S04]  /*0550*/  UIMAD UR4, UR4, 0x180, URZ ;  /* 0x00000180040478a4 */ /* 0x000fc8000f8e02ff */
[----:B-----5:R-:W-:-:S04]  /*0560*/  UIADD3 UR12, UP0, UPT, UR4, UR16, URZ ;  /* 0x00000010040c7290 */ /* 0x020fc8000ff1e0ff */
[----:B------:R-:W-:Y:S01]  /*0570*/  ULEA.HI.X.SX32 UR13, UR4, UR17, 0x1, UP0 ;  /* 0x00000011040d7291 */ /* 0x000fe200080f0eff */
[----:B--2---:R-:W-:Y:S11]  /*0580*/  @P3 BRA `(.L_x_7) ;  /* 0x0000000000183947 */ /* 0x004ff60003800000 */
[----:B------:R-:W2:Y:S01]  /*0590*/  LDS R3, [UR8+0x8] ;  /* 0x00000808ff037984 */ /* 0x000ea20008000800 */
[----:B------:R-:W3:Y:S01]  /*05a0*/  LDC.64 R8, c[0x0][0x380] ;  /* 0x0000e000ff087b82 */ /* 0x000ee20000000a00 */
[----:B------:R-:W-:Y:S02]  /*05b0*/  IMAD.MOV.U32 R4, RZ, RZ, 0x70 ;  /* 0x00000070ff047424 */ /* 0x000fe400078e00ff */
[----:B---3--:R3:W-:Y:S03]  /*05c0*/  STS.64 [UR8], R8 ;  /* 0x00000008ff007988 */ /* 0x0087e60008000a08 */
[----:B--2---:R-:W-:-:S05]  /*05d0*/  LOP3.LUT R3, R3, 0x10, R4, 0xd8, !PT ;  /* 0x0000001003037812 */ /* 0x004fca00078ed804 */
[----:B------:R3:W-:Y:S02]  /*05e0*/  STS [UR8+0x8], R3 ;  /* 0x00000803ff007988 */ /* 0x0007e40008000808 */
.L_x_7:
[----:B------:R-:W-:Y:S05]  /*05f0*/  BSYNC.RECONVERGENT B0 ;  /* 0x0000000000007941 */ /* 0x000fea0003800200 */
.L_x_6:
[----:B------:R-:W-:Y:S04]  /*0600*/  BSSY.RECONVERGENT B0, `(.L_x_8) ;  /* 0x000000a000007945 */ /* 0x000fe80003800200 */
[----:B------:R-:W-:Y:S05]  /*0610*/  @P3 BRA `(.L_x_9) ;  /* 0x0000000000203947 */ /* 0x000fea0003800000 */
[----:B---3--:R-:W2:Y:S01]  /*0620*/  LDS R3, [UR8+0x34] ;  /* 0x00003408ff037984 */ /* 0x008ea20008000800 */
[----:B------:R-:W-:Y:S02]  /*0630*/  IMAD.MOV.U32 R4, RZ, RZ, 0x1f000000 ;  /* 0x1f000000ff047424 */ /* 0x000fe400078e00ff */
[----:B------:R-:W-:Y:S01]  /*0640*/  @!P3 IMAD.MOV.U32 R5, RZ, RZ, 0x3f ;  /* 0x0000003fff05b424 */ /* 0x000fe200078e00ff */
[----:B------:R-:W3:Y:S02]  /*0650*/  @!P3 LDS R8, [UR8+0x38] ;  /* 0x00003808ff08b984 */ /* 0x000ee40008000800 */
[----:B--2---:R-:W-:Y:S02]  /*0660*/  LOP3.LUT R3, R3, 0xff000000, R4, 0xb8, !PT ;  /* 0xff00000003037812 */ /* 0x004fe400078eb804 */
[----:B---3--:R-:W-:-:S03]  /*0670*/  @!P3 LOP3.LUT R4, R8, 0xff, R5, 0xb8, !PT ;  /* 0x000000ff0804b812 */ /* 0x008fc600078eb805 */
[----:B------:R2:W-:Y:S04]  /*0680*/  STS [UR8+0x34], R3 ;  /* 0x00003403ff007988 */ /* 0x0005e80008000808 */
[----:B------:R2:W-:Y:S02]  /*0690*/  @!P3 STS [UR8+0x38], R4 ;  /* 0x00003804ff00b988 */ /* 0x0005e40008000808 */
.L_x_9:
[----:B------:R-:W-:Y:S05]  /*06a0*/  BSYNC.RECONVERGENT B0 ;  /* 0x0000000000007941 */ /* 0x000fea0003800200 */
.L_x_8:
[----:B------:R-:W-:Y:S04]  /*06b0*/  BSSY.RECONVERGENT B0, `(.L_x_10) ;  /* 0x000000e000007945 */ /* 0x000fe80003800200 */
[----:B------:R-:W-:Y:S05]  /*06c0*/  @P3 BRA `(.L_x_11) ;  /* 0x0000000000303947 */ /* 0x000fea0003800000 */
[----:B--2---:R-:W2:Y:S01]  /*06d0*/  LDS R4, [UR8+0x34] ;  /* 0x00003408ff047984 */ /* 0x004ea20008000800 */
[----:B------:R-:W4:Y:S03]  /*06e0*/  LDC.64 R12, c[0x0][0x3a8] ;  /* 0x0000ea00ff0c7b82 */ /* 0x000f260000000a00 */
[----:B---3--:R-:W3:Y:S01]  /*06f0*/  LDS R3, [UR8+0x1c] ;  /* 0x00001c08ff037984 */ /* 0x008ee20008000800 */
[C---:B----4-:R-:W-:Y:S01]  /*0700*/  SHF.L.U64.HI R8, R12.reuse, 0x1, R13 ;  /* 0x000000010c087819 */ /* 0x050fe2000001020d */
[----:B------:R-:W-:-:S03]  /*0710*/  IMAD.SHL.U32 R5, R12, 0x2, RZ ;  /* 0x000000020c057824 */ /* 0x000fc600078e00ff */
[--C-:B------:R-:W-:Y:S02]  /*0720*/  SHF.R.U32.HI R10, RZ, 0x4, R8.reuse ;  /* 0x00000004ff0a7819 */ /* 0x100fe40000011608 */
[----:B------:R-:W-:-:S05]  /*0730*/  SHF.R.U64 R5, R5, 0x4, R8 ;  /* 0x0000000405057819 */ /* 0x000fca0000001208 */
[----:B------:R4:W-:Y:S01]  /*0740*/  STS [UR8+0xc], R5 ;  /* 0x00000c05ff007988 */ /* 0x0009e20008000808 */
[----:B--2---:R-:W-:Y:S02]  /*0750*/  LOP3.LUT R4, R4, 0x7, RZ, 0xb8, !PT ;  /* 0x0000000704047812 */ /* 0x004fe400078eb8ff */
[----:B---3--:R-:W-:-:S03]  /*0760*/  LOP3.LUT R3, R3, 0xf, R10, 0xb8, !PT ;  /* 0x0000000f03037812 */ /* 0x008fc600078eb80a */
[----:B------:R4:W-:Y:S04]  /*0770*/  STS [UR8+0x34], R4 ;  /* 0x00003404ff007988 */ /* 0x0009e80008000808 */
[----:B------:R4:W-:Y:S02]  /*0780*/  STS [UR8+0x1c], R3 ;  /* 0x00001c03ff007988 */ /* 0x0009e40008000808 */
.L_x_11:
[----:B------:R-:W-:Y:S05]  /*0790*/  BSYNC.RECONVERGENT B0 ;  /* 0x0000000000007941 */ /* 0x000fea0003800200 */
.L_x_10:
[----:B------:R-:W-:Y:S04]  /*07a0*/  BSSY.RECONVERGENT B1, `(.L_x_12) ;  /* 0x000001a000017945 */ /* 0x000fe80003800200 */
[----:B------:R-:W-:Y:S04]  /*07b0*/  BSSY.RELIABLE B0, `(.L_x_13) ;  /* 0x0000015000007945 */ /* 0x000fe80003800100 */
[----:B------:R-:W-:Y:S05]  /*07c0*/  @P3 BRA `(.L_x_14) ;  /* 0x0000000000203947 */ /* 0x000fea0003800000 */
[----:B--234-:R-:W2:Y:S02]  /*07d0*/  LDS R3, [UR8+0x34] ;  /* 0x00003408ff037984 */ /* 0x01cea40008000800 */
[----:B--2---:R-:W-:-:S05]  /*07e0*/  LOP3.LUT R3, R3, 0x38, RZ, 0xb8, !PT ;  /* 0x0000003803037812 */ /* 0x004fca00078eb8ff */
[----:B------:R2:W-:Y:S01]  /*07f0*/  STS [UR8+0x34], R3 ;  /* 0x00003403ff007988 */ /* 0x0005e20008000808 */
[----:B------:R-:W-:Y:S05]  /*0800*/  @P3 BRA `(.L_x_15) ;  /* 0x0000000000203947 */ /* 0x000fea0003800000 */
[----:B--2---:R-:W2:Y:S01]  /*0810*/  LDS R3, [UR8+0x8] ;  /* 0x00000808ff037984 */ /* 0x004ea20008000800 */
[----:B------:R-:W-:-:S05]  /*0820*/  IMAD.MOV.U32 R4, RZ, RZ, 0x780 ;  /* 0x00000780ff047424 */ /* 0x000fca00078e00ff */
[----:B--2---:R-:W-:-:S05]  /*0830*/  LOP3.LUT R3, R3, 0x300, R4, 0xd8, !PT ;  /* 0x0000030003037812 */ /* 0x004fca00078ed804 */
[----:B------:R5:W-:Y:S02]  /*0840*/  STS [UR8+0x8], R3 ;  /* 0x00000803ff007988 */ /* 0x000be40008000808 */
.L_x_14:
[----:B------:R-:W-:Y:S05]  /*0850*/  @P3 BRA `(.L_x_16) ;  /* 0x0000000000283947 */ /* 0x000fea0003800000 */
[----:B--2345:R-:W2:Y:S02]  /*0860*/  LDS R3, [UR8+0x8] ;  /* 0x00000808ff037984 */ /* 0x03cea40008000800 */
[----:B--2---:R-:W-:-:S05]  /*0870*/  LOP3.LUT R3, R3, 0x1800, RZ, 0xb8, !PT ;  /* 0x0000180003037812 */ /* 0x004fca00078eb8ff */
[----:B------:R3:W-:Y:S02]  /*0880*/  STS [UR8+0x8], R3 ;  /* 0x00000803ff007988 */ /* 0x0007e40008000808 */
.L_x_15:
[----:B------:R-:W-:Y:S05]  /*0890*/  @P3 BREAK.RELIABLE B0 ;  /* 0x0000000000003942 */ /* 0x000fea0003800100 */
[----:B------:R-:W-:Y:S05]  /*08a0*/  @P3 BRA `(.L_x_17) ;  /* 0x0000000000243947 */ /* 0x000fea0003800000 */
[----:B------:R-:W4:Y:S01]  /*08b0*/  LDS R4, [UR8+0x8] ;  /* 0x00000808ff047984 */ /* 0x000f220008000800 */
[----:B--23--:R-:W-:-:S05]  /*08c0*/  IMAD.MOV.U32 R3, RZ, RZ, 0x6000 ;  /* 0x00006000ff037424 */ /* 0x00cfca00078e00ff */
[----:B----4-:R-:W-:-:S04]  /*08d0*/  LOP3.LUT R3, R4, 0x4000, R3, 0xd8, !PT ;  /* 0x0000400004037812 */ /* 0x010fc800078ed803 */
[----:B------:R-:W-:-:S05]  /*08e0*/  LOP3.LUT R3, R3, 0x400000, RZ, 0xb8, !PT ;  /* 0x0040000003037812 */ /* 0x000fca00078eb8ff */
[----:B------:R2:W-:Y:S02]  /*08f0*/  STS [UR8+0x8], R3 ;  /* 0x00000803ff007988 */ /* 0x0005e40008000808 */
.L_x_16:
[----:B------:R-:W-:Y:S05]  /*0900*/  BSYNC.RELIABLE B0 ;  /* 0x0000000000007941 */ /* 0x000fea0003800100 */
.L_x_13:
[----:B--2345:R-:W2:Y:S02]  /*0910*/  @!P3 LDS R3, [UR8+0x8] ;  /* 0x00000808ff03b984 */ /* 0x03cea40008000800 */
[----:B--2---:R-:W-:-:S05]  /*0920*/  @!P3 LOP3.LUT R3, R3, 0x8000, RZ, 0xb8, !PT ;  /* 0x000080000303b812 */ /* 0x004fca00078eb8ff */
[----:B------:R4:W-:Y:S02]  /*0930*/  @!P3 STS [UR8+0x8], R3 ;  /* 0x00000803ff00b988 */ /* 0x0009e40008000808 */
.L_x_17:
[----:B------:R-:W-:Y:S05]  /*0940*/  BSYNC.RECONVERGENT B1 ;  /* 0x0000000000017941 */ /* 0x000fea0003800200 */
.L_x_12:
[----:B------:R-:W-:Y:S05]  /*0950*/  WARPSYNC.ALL ;  /* 0x0000000000007948 */ /* 0x000fea0003800000 */
[----:B------:R-:W-:Y:S01]  /*0960*/  NOP ;  /* 0x0000000000007918 */ /* 0x000fe20000000000 */
[----:B--234-:R-:W2:Y:S02]  /*0970*/  LDC R3, c[0x0][0x39c] ;  /* 0x0000e700ff037b82 */ /* 0x01cea40000000800 */
[----:B--2---:R-:W-:Y:S01]  /*0980*/  VIADD R3, R3, 0xffffffff ;  /* 0xffffffff03037836 */ /* 0x004fe20000000000 */
[----:B------:R-:W-:Y:S06]  /*0990*/  @P0 BRA `(.L_x_18) ;  /* 0x0000000000300947 */ /* 0x000fec0003800000 */
[----:B------:R-:W2:Y:S01]  /*09a0*/  S2R R4, SR_LANEID ;  /* 0x0000000000047919 */ /* 0x000ea20000000000 */
[----:B------:R-:W-:Y:S05]  /*09b0*/  WARPSYNC.ALL ;  /* 0x0000000000007948 */ /* 0x000fea0003800000 */
[----:B------:R-:W-:Y:S01]  /*09c0*/  NOP ;  /* 0x0000000000007918 */ /* 0x000fe20000000000 */
[----:B--2---:R-:W-:-:S05]  /*09d0*/  IMAD.SHL.U32 R8, R4, 0x4, RZ ;  /* 0x0000000404087824 */ /* 0x004fca00078e00ff */
[----:B------:R-:W2:Y:S01]  /*09e0*/  LDS R9, [R8+UR8] ;  /* 0x0000000808097984 */ /* 0x000ea20008000800 */
[----:B------:R-:W-:-:S05]  /*09f0*/  IADD3 R4, P1, PT, R8, UR12, RZ ;  /* 0x0000000c08047c10 */ /* 0x000fca000ff3e0ff */
[----:B------:R-:W-:-:S05]  /*0a00*/  IMAD.X R5, RZ, RZ, UR13, P1 ;  /* 0x0000000dff057e24 */ /* 0x000fca00088e06ff */
[----:B--2---:R2:W3:Y:S01]  /*0a10*/  ATOMG.E.EXCH.STRONG.GPU PT, RZ, [R4], R9 ;  /* 0x0000000904ff73a8 */ /* 0x0044e200041ee100 */
[----:B------:R-:W-:-:S04]  /*0a20*/  DEPBAR {5,4,3,2,1,0} ;  /* 0x0000003f0000791a */ /* 0x000fc80000000000 */
[----:B------:R-:W4:Y:S02]  /*0a30*/  CCTL.E.C.LDCU.IV.DEEP [UR12] ;  /* 0x000000000c007540 */ /* 0x000f240009c08000 */
[----:B----4-:R2:W-:Y:S01]  /*0a40*/  UTMACCTL.IV [UR12] ;  /* 0x000000000c0079b9 */ /* 0x0105e20008000000 */
[----:B------:R-:W-:Y:S01]  /*0a50*/  NOP ;  /* 0x0000000000007918 */ /* 0x000fe20000000000 */
.L_x_18:
[----:B------:R-:W-:Y:S05]  /*0a60*/  @P0 BRA `(.L_x_19) ;  /* 0x00000000000c0947 */ /* 0x000fea0003800000 */
[----:B------:R0:W-:Y:S01]  /*0a70*/  UTMACMDFLUSH ;  /* 0x00000000000079b7 */ /* 0x0001e20000000000 */
[----:B------:R-:W-:Y:S05]  /*0a80*/  @P0 BRA `(.L_x_19) ;  /* 0x0000000000040947 */ /* 0x000fea0003800000 */
[----:B------:R-:W-:-:S04]  /*0a90*/  DEPBAR.LE SB0, 0x0 ;  /* 0x000080000000791a */ /* 0x000fc80000000000 */
.L_x_19:
[----:B------:R-:W-:Y:S05]  /*0aa0*/  WARPSYNC.ALL ;  /* 0x0000000000007948 */ /* 0x000fea0003800000 */
[----:B------:R-:W-:Y:S01]  /*0ab0*/  NOP ;  /* 0x0000000000007918 */ /* 0x000fe20000000000 */
[----:B---3--:R-:W-:Y:S06]  /*0ac0*/  BAR.SYNC.DEFER_BLOCKING 0x0 ;  /* 0x0000000000007b1d */ /* 0x008fec0000010000 */
[----:B------:R-:W-:Y:S02]  /*0ad0*/  BSSY.RECONVERGENT B1, `(.L_x_20) ;  /* 0x000000b000017945 */ /* 0x000fe40003800200 */
[----:B------:R-:W-:Y:S06]  /*0ae0*/  BAR.SYNC.DEFER_BLOCKING 0x0 ;  /* 0x0000000000007b1d */ /* 0x000fec0000010000 */
[----:B------:R3:W-:Y:S01]  /*0af0*/  @!P0 STS [R7], RZ ;  /* 0x000000ff07008388 */ /* 0x0007e20000000800 */
[----:B------:R-:W-:Y:S01]  /*0b00*/  NOP ;  /* 0x0000000000007918 */ /* 0x000fe20000000000 */
[----:B------:R-:W-:Y:S05]  /*0b10*/  @P3 BRA `(.L_x_21) ;  /* 0x0000000000183947 */ /* 0x000fea0003800000 */
[----:B--2---:R-:W2:Y:S01]  /*0b20*/  LDS R4, [UR8+0x8] ;  /* 0x00000808ff047984 */ /* 0x004ea20008000800 */
[----:B------:R-:W4:Y:S01]  /*0b30*/  LDC.64 R8, c[0x0][0x388] ;  /* 0x0000e200ff087b82 */ /* 0x000f220000000a00 */
[----:B------:R-:W-:Y:S02]  /*0b40*/  IMAD.MOV.U32 R5, RZ, RZ, 0x70 ;  /* 0x00000070ff057424 */ /* 0x000fe400078e00ff */
[----:B----4-:R4:W-:Y:S03]  /*0b50*/  STS.64 [UR8], R8 ;  /* 0x00000008ff007988 */ /* 0x0109e60008000a08 */
[----:B--2---:R-:W-:-:S05]  /*0b60*/  LOP3.LUT R4, R4, 0x10, R5, 0xd8, !PT ;  /* 0x0000001004047812 */ /* 0x004fca00078ed805 */
[----:B------:R4:W-:Y:S02]  /*0b70*/  STS [UR8+0x8], R4 ;  /* 0x00000804ff007988 */ /* 0x0009e40008000808 */
.L_x_21:
[----:B--2---:R-:W-:Y:S05]  /*0b80*/  BSYNC.RECONVERGENT B1 ;  /* 0x0000000000017941 */ /* 0x004fea0003800200 */
.L_x_20:
[----:B------:R-:W-:Y:S04]  /*0b90*/  BSSY.RECONVERGENT B1, `(.L_x_22) ;  /* 0x000000a000017945 */ /* 0x000fe80003800200 */
[----:B------:R-:W-:Y:S05]  /*0ba0*/  @P3 BRA `(.L_x_23) ;  /* 0x0000000000203947 */ /* 0x000fea0003800000 */
[----:B----4-:R-:W2:Y:S01]  /*0bb0*/  LDS R4, [UR8+0x34] ;  /* 0x00003408ff047984 */ /* 0x010ea20008000800 */
[----:B------:R-:W-:Y:S02]  /*0bc0*/  IMAD.MOV.U32 R5, RZ, RZ, 0x3f000000 ;  /* 0x3f000000ff057424 */ /* 0x000fe400078e00ff */
[----:B------:R-:W-:Y:S01]  /*0bd0*/  @!P3 IMAD.MOV.U32 R8, RZ, RZ, 0x1f ;  /* 0x0000001fff08b424 */ /* 0x000fe200078e00ff */
[----:B------:R-:W4:Y:S02]  /*0be0*/  @!P3 LDS R9, [UR8+0x38] ;  /* 0x00003808ff09b984 */ /* 0x000f240008000800 */
[----:B--2---:R-:W-:Y:S02]  /*0bf0*/  LOP3.LUT R4, R4, 0xff000000, R5, 0xb8, !PT ;  /* 0xff00000004047812 */ /* 0x004fe400078eb805 */
[----:B----4-:R-:W-:-:S03]  /*0c00*/  @!P3 LOP3.LUT R5, R9, 0xff, R8, 0xb8, !PT ;  /* 0x000000ff0905b812 */ /* 0x010fc600078eb808 */
[----:B------:R2:W-:Y:S04]  /*0c10*/  STS [UR8+0x34], R4 ;  /* 0x00003404ff007988 */ /* 0x0005e80008000808 */
[----:B------:R2:W-:Y:S02]  /*0c20*/  @!P3 STS [UR8+0x38], R5 ;  /* 0x00003805ff00b988 */ /* 0x0005e40008000808 */
.L_x_23:
[----:B------:R-:W-:Y:S05]  /*0c30*/  BSYNC.RECONVERGENT B1 ;  /* 0x0000000000017941 */ /* 0x000fea0003800200 */
.L_x_22:
[----:B------:R-:W-:Y:S04]  /*0c40*/  BSSY.RECONVERGENT B1, `(.L_x_24) ;  /* 0x0000004000017945 */ /* 0x000fe80003800200 */
[----:B------:R-:W-:Y:S05]  /*0c50*/  @P3 BRA `(.L_x_25) ;  /* 0x0000000000083947 */ /* 0x000fea0003800000 */
[----:B------:R5:W-:Y:S04]  /*0c60*/  STS [UR8+0x24], R11 ;  /* 0x0000240bff007988 */ /* 0x000be80008000808 */
[----:B------:R5:W-:Y:S02]  /*0c70*/  STS [UR8+0x20], R3 ;  /* 0x00002003ff007988 */ /* 0x000be40008000808 */
.L_x_25:
[----:B------:R-:W-:Y:S05]  /*0c80*/  BSYNC.RECONVERGENT B1 ;  /* 0x0000000000017941 */ /* 0x000fea0003800200 */
.L_x_24:
[----:B------:R-:W-:Y:S04]  /*0c90*/  BSSY.RECONVERGENT B1, `(.L_x_26) ;  /* 0x000000e000017945 */ /* 0x000fe80003800200 */
[----:B------:R-:W-:Y:S05]  /*0ca0*/  @P3 BRA `(.L_x_27) ;  /* 0x0000000000303947 */ /* 0x000fea0003800000 */
[----:B--2---:R-:W2:Y:S01]  /*0cb0*/  LDS R5, [UR8+0x34] ;  /* 0x00003408ff057984 */ /* 0x004ea20008000800 */
[----:B----4-:R-:W4:Y:S03]  /*0cc0*/  LDC.64 R8, c[0x0][0x3b0] ;  /* 0x0000ec00ff087b82 */ /* 0x010f260000000a00 */
[----:B------:R-:W3:Y:S01]  /*0cd0*/  LDS R4, [UR8+0x1c] ;  /* 0x00001c08ff047984 */ /* 0x000ee20008000800 */
[C---:B----4-:R-:W-:Y:S01]  /*0ce0*/  SHF.L.U64.HI R9, R8.reuse, 0x1, R9 ;  /* 0x0000000108097819 */ /* 0x050fe20000010209 */
[----:B------:R-:W-:-:S03]  /*0cf0*/  IMAD.SHL.U32 R8, R8, 0x2, RZ ;  /* 0x0000000208087824 */ /* 0x000fc600078e00ff */
[--C-:B-----5:R-:W-:Y:S02]  /*0d00*/  SHF.R.U32.HI R11, RZ, 0x4, R9.reuse ;  /* 0x00000004ff0b7819 */ /* 0x120fe40000011609 */
[----:B------:R-:W-:-:S05]  /*0d10*/  SHF.R.U64 R8, R8, 0x4, R9 ;  /* 0x0000000408087819 */ /* 0x000fca0000001209 */
[----:B------:R4:W-:Y:S01]  /*0d20*/  STS [UR8+0xc], R8 ;  /* 0x00000c08ff007988 */ /* 0x0009e20008000808 */
[----:B--2---:R-:W-:Y:S02]  /*0d30*/  LOP3.LUT R5, R5, 0x7, RZ, 0xb8, !PT ;  /* 0x0000000705057812 */ /* 0x004fe400078eb8ff */
[----:B---3--:R-:W-:-:S03]  /*0d40*/  LOP3.LUT R4, R4, 0xf, R11, 0xb8, !PT ;  /* 0x0000000f04047812 */ /* 0x008fc600078eb80b */
[----:B------:R4:W-:Y:S04]  /*0d50*/  STS [UR8+0x34], R5 ;  /* 0x00003405ff007988 */ /* 0x0009e80008000808 */
[----:B------:R4:W-:Y:S02]  /*0d60*/  STS [UR8+0x1c], R4 ;  /* 0x00001c04ff007988 */ /* 0x0009e40008000808 */
.L_x_27:
[----:B------:R-:W-:Y:S05]  /*0d70*/  BSYNC.RECONVERGENT B1 ;  /* 0x0000000000017941 */ /* 0x000fea0003800200 */
.L_x_26:
[----:B------:R-:W-:Y:S04]  /*0d80*/  BSSY.RECONVERGENT B2, `(.L_x_28) ;  /* 0x000001a000027945 */ /* 0x000fe80003800200 */
[----:B------:R-:W-:Y:S04]  /*0d90*/  BSSY.RELIABLE B1, `(.L_x_29) ;  /* 0x0000015000017945 */ /* 0x000fe80003800100 */
[----:B------:R-:W-:Y:S05]  /*0da0*/  @P3 BRA `(.L_x_30) ;  /* 0x0000000000203947 */ /* 0x000fea0003800000 */
[----:B--2-4-:R-:W2:Y:S02]  /*0db0*/  LDS R4, [UR8+0x34] ;  /* 0x00003408ff047984 */ /* 0x014ea40008000800 */
[----:B--2---:R-:W-:-:S05]  /*0dc0*/  LOP3.LUT R4, R4, 0x38, RZ, 0xb8, !PT ;  /* 0x0000003804047812 */ /* 0x004fca00078eb8ff */
[----:B------:R2:W-:Y:S01]  /*0dd0*/  STS [UR8+0x34], R4 ;  /* 0x00003404ff007988 */ /* 0x0005e20008000808 */
[----:B------:R-:W-:Y:S05]  /*0de0*/  @P3 BRA `(.L_x_31) ;  /* 0x0000000000203947 */ /* 0x000fea0003800000 */
[----:B--2---:R-:W2:Y:S01]  /*0df0*/  LDS R4, [UR8+0x8] ;  /* 0x00000808ff047984 */ /* 0x004ea20008000800 */
[----:B------:R-:W-:-:S05]  /*0e00*/  IMAD.MOV.U32 R5, RZ, RZ, 0x780 ;  /* 0x00000780ff057424 */ /* 0x000fca00078e00ff */
[----:B--2---:R-:W-:-:S05]  /*0e10*/  LOP3.LUT R4, R4, 0x300, R5, 0xd8, !PT ;  /* 0x0000030004047812 */ /* 0x004fca00078ed805 */
[----:B------:R2:W-:Y:S02]  /*0e20*/  STS [UR8+0x8], R4 ;  /* 0x00000804ff007988 */ /* 0x0005e40008000808 */
.L_x_30:
[----:B------:R-:W-:Y:S05]  /*0e30*/  @P3 BRA `(.L_x_32) ;  /* 0x0000000000283947 */ /* 0x000fea0003800000 */
[----:B--2-4-:R-:W2:Y:S02]  /*0e40*/  LDS R4, [UR8+0x8] ;  /* 0x00000808ff047984 */ /* 0x014ea40008000800 */
[----:B--2---:R-:W-:-:S05]  /*0e50*/  LOP3.LUT R4, R4, 0x1800, RZ, 0xb8, !PT ;  /* 0x0000180004047812 */ /* 0x004fca00078eb8ff */
[----:B------:R4:W-:Y:S02]  /*0e60*/  STS [UR8+0x8], R4 ;  /* 0x00000804ff007988 */ /* 0x0009e40008000808 */
.L_x_31:
[----:B------:R-:W-:Y:S05]  /*0e70*/  @P3 BREAK.RELIABLE B1 ;  /* 0x0000000000013942 */ /* 0x000fea0003800100 */
[----:B------:R-:W-:Y:S05]  /*0e80*/  @P3 BRA `(.L_x_33) ;  /* 0x0000000000243947 */ /* 0x000fea0003800000 */
[----:B--2-4-:R-:W2:Y:S01]  /*0e90*/  LDS R4, [UR8+0x8] ;  /* 0x00000808ff047984 */ /* 0x014ea20008000800 */
[----:B------:R-:W-:-:S05]  /*0ea0*/  IMAD.MOV.U32 R5, RZ, RZ, 0x6000 ;  /* 0x00006000ff057424 */ /* 0x000fca00078e00ff */
[----:B--2---:R-:W-:-:S04]  /*0eb0*/  LOP3.LUT R4, R4, 0x6000, R5, 0xd8, !PT ;  /* 0x0000600004047812 */ /* 0x004fc800078ed805 */
[----:B------:R-:W-:-:S05]  /*0ec0*/  LOP3.LUT R4, R4, 0x400000, RZ, 0xb8, !PT ;  /* 0x0040000004047812 */ /* 0x000fca00078eb8ff */
[----:B------:R2:W-:Y:S02]  /*0ed0*/  STS [UR8+0x8], R4 ;  /* 0x00000804ff007988 */ /* 0x0005e40008000808 */
.L_x_32:
[----:B------:R-:W-:Y:S05]  /*0ee0*/  BSYNC.RELIABLE B1 ;  /* 0x0000000000017941 */ /* 0x000fea0003800100 */
.L_x_29:
[----:B--2-4-:R-:W2:Y:S02]  /*0ef0*/  @!P3 LDS R4, [UR8+0x8] ;  /* 0x00000808ff04b984 */ /* 0x014ea40008000800 */
[----:B--2---:R-:W-:-:S05]  /*0f00*/  @!P3 LOP3.LUT R4, R4, 0x8000, RZ, 0xb8, !PT ;  /* 0x000080000404b812 */ /* 0x004fca00078eb8ff */
[----:B------:R2:W-:Y:S02]  /*0f10*/  @!P3 STS [UR8+0x8], R4 ;  /* 0x00000804ff00b988 */ /* 0x0005e40008000808 */
.L_x_33:
[----:B------:R-:W-:Y:S05]  /*0f20*/  BSYNC.RECONVERGENT B2 ;  /* 0x0000000000027941 */ /* 0x000fea0003800200 */
.L_x_28:
[----:B------:R-:W-:Y:S05]  /*0f30*/  WARPSYNC.ALL ;  /* 0x0000000000007948 */ /* 0x000fea0003800000 */
[----:B------:R-:W-:Y:S01]  /*0f40*/  NOP ;  /* 0x0000000000007918 */ /* 0x000fe20000000000 */
[----:B------:R-:W-:-:S04]  /*0f50*/  UIADD3 UR5, UPT, UPT, UR4, 0x80, URZ ;  /* 0x0000008004057890 */ /* 0x000fc8000fffe0ff */
[----:B------:R-:W-:-:S04]  /*0f60*/  UIADD3 UR14, UP0, UPT, UR5, UR16, URZ ;  /* 0x00000010050e7290 */ /* 0x000fc8000ff1e0ff */
[----:B------:R-:W-:Y:S01]  /*0f70*/  ULEA.HI.X.SX32 UR15, UR5, UR17, 0x1, UP0 ;  /* 0x00000011050f7291 */ /* 0x000fe200080f0eff */
[----:B------:R-:W-:Y:S11]  /*0f80*/  @P0 BRA `(.L_x_34) ;  /* 0x0000000000300947 */ /* 0x000ff60003800000 */
[----:B--2-4-:R-:W2:Y:S01]  /*0f90*/  S2R R4, SR_LANEID ;  /* 0x0000000000047919 */ /* 0x014ea20000000000 */
[----:B------:R-:W-:Y:S05]  /*0fa0*/  WARPSYNC.ALL ;  /* 0x0000000000007948 */ /* 0x000fea0003800000 */
[----:B------:R-:W-:Y:S01]  /*0fb0*/  NOP ;  /* 0x0000000000007918 */ /* 0x000fe20000000000 */
[----:B--2---:R-:W-:-:S05]  /*0fc0*/  IMAD.SHL.U32 R8, R4, 0x4, RZ ;  /* 0x0000000404087824 */ /* 0x004fca00078e00ff */
[----:B------:R-:W2:Y:S01]  /*0fd0*/  LDS R9, [R8+UR8] ;  /* 0x0000000808097984 */ /* 0x000ea20008000800 */
[----:B------:R-:W-:-:S05]  /*0fe0*/  IADD3 R4, P1, PT, R8, UR14, RZ ;  /* 0x0000000e08047c10 */ /* 0x000fca000ff3e0ff */
[----:B------:R-:W-:-:S05]  /*0ff0*/  IMAD.X R5, RZ, RZ, UR15, P1 ;  /* 0x0000000fff057e24 */ /* 0x000fca00088e06ff */
[----:B--2---:R2:W4:Y:S01]  /*1000*/  ATOMG.E.EXCH.STRONG.GPU PT, RZ, [R4], R9 ;  /* 0x0000000904ff73a8 */ /* 0x00452200041ee100 */
[----:B------:R-:W-:-:S04]  /*1010*/  DEPBAR {5,4,3,2,1,0} ;  /* 0x0000003f0000791a */ /* 0x000fc80000000000 */
[----:B------:R-:W3:Y:S02]  /*1020*/  CCTL.E.C.LDCU.IV.DEEP [UR14] ;  /* 0x000000000e007540 */ /* 0x000ee40009c08000 */
[----:B---3--:R2:W-:Y:S01]  /*1030*/  UTMACCTL.IV [UR14] ;  /* 0x000000000e0079b9 */ /* 0x0085e20008000000 */
[----:B------:R-:W-:Y:S01]  /*1040*/  NOP ;  /* 0x0000000000007918 */ /* 0x000fe20000000000 */
.L_x_34:
[----:B------:R-:W-:Y:S05]  /*1050*/  @P0 BRA `(.L_x_35) ;  /* 0x00000000000c0947 */ /* 0x000fea0003800000 */
[----:B------:R0:W-:Y:S01]  /*1060*/  UTMACMDFLUSH ;  /* 0x00000000000079b7 */ /* 0x0001e20000000000 */
[----:B------:R-:W-:Y:S05]  /*1070*/  @P0 BRA `(.L_x_35) ;  /* 0x0000000000040947 */ /* 0x000fea0003800000 */
[----:B------:R-:W-:-:S04]  /*1080*/  DEPBAR.LE SB0, 0x0 ;  /* 0x000080000000791a */ /* 0x000fc80000000000 */
.L_x_35:
[----:B------:R-:W-:Y:S05]  /*1090*/  WARPSYNC.ALL ;  /* 0x0000000000007948 */ /* 0x000fea0003800000 */
[----:B------:R-:W-:Y:S01]  /*10a0*/  NOP ;  /* 0x0000000000007918 */ /* 0x000fe20000000000 */
[----:B----4-:R-:W-:Y:S06]  /*10b0*/  BAR.SYNC.DEFER_BLOCKING 0x0 ;  /* 0x0000000000007b1d */ /* 0x010fec0000010000 */
[----:B------:R-:W-:Y:S02]  /*10c0*/  BSSY.RECONVERGENT B2, `(.L_x_36) ;  /* 0x000000b000027945 */ /* 0x000fe40003800200 */
[----:B------:R-:W-:Y:S06]  /*10d0*/  BAR.SYNC.DEFER_BLOCKING 0x0 ;  /* 0x0000000000007b1d */ /* 0x000fec0000010000 */
[----:B------:R4:W-:Y:S01]  /*10e0*/  @!P0 STS [R7], RZ ;  /* 0x000000ff07008388 */ /* 0x0009e20000000800 */
[----:B------:R-:W-:Y:S01]  /*10f0*/  NOP ;  /* 0x0000000000007918 */ /* 0x000fe20000000000 */
[----:B------:R-:W-:Y:S05]  /*1100*/  @P3 BRA `(.L_x_37) ;  /* 0x0000000000183947 */ /* 0x000fea0003800000 */
[----:B--2---:R-:W2:Y:S01]  /*1110*/  LDS R4, [UR8+0x8] ;  /* 0x00000808ff047984 */ /* 0x004ea20008000800 */
[----:B------:R-:W3:Y:S01]  /*1120*/  LDC.64 R8, c[0x0][0x390] ;  /* 0x0000e400ff087b82 */ /* 0x000ee20000000a00 */
[----:B------:R-:W-:Y:S02]  /*1130*/  IMAD.MOV.U32 R5, RZ, RZ, 0x70 ;  /* 0x00000070ff057424 */ /* 0x000fe400078e00ff */
[----:B---3--:R3:W-:Y:S03]  /*1140*/  STS.64 [UR8], R8 ;  /* 0x00000008ff007988 */ /* 0x0087e60008000a08 */
[----:B--2---:R-:W-:-:S05]  /*1150*/  LOP3.LUT R4, R4, 0x10, R5, 0xd8, !PT ;  /* 0x0000001004047812 */ /* 0x004fca00078ed805 */
[----:B------:R3:W-:Y:S02]  /*1160*/  STS [UR8+0x8], R4 ;  /* 0x00000804ff007988 */ /* 0x0007e40008000808 */
.L_x_37:
[----:B--2---:R-:W-:Y:S05]  /*1170*/  BSYNC.RECONVERGENT B2 ;  /* 0x0000000000027941 */ /* 0x004fea0003800200 */
.L_x_36:
[----:B------:R-:W-:Y:S04]  /*1180*/  BSSY.RECONVERGENT B3, `(.L_x_38) ;  /* 0x0000011000037945 */ /* 0x000fe80003800200 */
[----:B------:R-:W-:Y:S04]  /*1190*/  BSSY.RELIABLE B2, `(.L_x_39) ;  /* 0x000000e000027945 */ /* 0x000fe80003800100 */
[----:B------:R-:W-:Y:S05]  /*11a0*/  @P3 BRA `(.L_x_40) ;  /* 0x0000000000243947 */ /* 0x000fea0003800000 */
[----:B---3--:R-:W2:Y:S01]  /*11b0*/  LDS R4, [UR8+0x34] ;  /* 0x00003408ff047984 */ /* 0x008ea20008000800 */
[----:B------:R-:W-:-:S05]  /*11c0*/  IMAD.MOV.U32 R5, RZ, RZ, 0x3f000000 ;  /* 0x3f000000ff057424 */ /* 0x000fca00078e00ff */
[----:B--2---:R-:W-:-:S05]  /*11d0*/  LOP3.LUT R4, R4, 0xff000000, R5, 0xb8, !PT ;  /* 0xff00000004047812 */ /* 0x004fca00078eb805 */
[----:B------:R2:W-:Y:S01]  /*11e0*/  STS [UR8+0x34], R4 ;  /* 0x00003404ff007988 */ /* 0x0005e20008000808 */
[----:B------:R-:W-:Y:S05]  /*11f0*/  @P3 BRA `(.L_x_41) ;  /* 0x00000000001c3947 */ /* 0x000fea0003800000 */
[----:B--2---:R-:W2:Y:S01]  /*1200*/  LDS R4, [UR8+0x38] ;  /* 0x00003808ff047984 */ /* 0x004ea20008000800 */
[----:B------:R-:W-:-:S05]  /*1210*/  IMAD.MOV.U32 R5, RZ, RZ, 0x3f ;  /* 0x0000003fff057424 */ /* 0x000fca00078e00ff */
[----:B--2---:R-:W-:-:S05]  /*1220*/  LOP3.LUT R4, R4, 0xff, R5, 0xb8, !PT ;  /* 0x000000ff04047812 */ /* 0x004fca00078eb805 */
[----:B------:R2:W-:Y:S02]  /*1230*/  STS [UR8+0x38], R4 ;  /* 0x00003804ff007988 */ /* 0x0005e40008000808 */
.L_x_40:
[----:B------:R-:W-:Y:S05]  /*1240*/  @P3 BREAK.RELIABLE B2 ;  /* 0x0000000000023942 */ /* 0x000fea0003800100 */
[----:B------:R-:W-:Y:S05]  /*1250*/  @P3 BRA `(.L_x_42) ;  /* 0x00000000000c3947 */ /* 0x000fea0003800000 */
[----:B------:R2:W-:Y:S02]  /*1260*/  STS [UR8+0x20], R3 ;  /* 0x00002003ff007988 */ /* 0x0005e40008000808 */
.L_x_41:
[----:B------:R-:W-:Y:S05]  /*1270*/  BSYNC.RELIABLE B2 ;  /* 0x0000000000027941 */ /* 0x000fea0003800100 */
.L_x_39:
[----:B------:R2:W-:Y:S02]  /*1280*/  @!P3 STS [UR8+0x24], R2 ;  /* 0x00002402ff00b988 */ /* 0x0005e40008000808 */
.L_x_42:
[----:B------:R-:W-:Y:S05]  /*1290*/  BSYNC.RECONVERGENT B3 ;  /* 0x0000000000037941 */ /* 0x000fea0003800200 */
.L_x_38:
[----:B------:R-:W-:Y:S05]  /*12a0*/  WARPSYNC.ALL ;  /* 0x0000000000007948 */ /* 0x000fea0003800000 */
[----:B------:R-:W-:Y:S01]  /*12b0*/  NOP ;  /* 0x0000000000007918 */ /* 0x000fe20000000000 */
[----:B------:R-:W-:Y:S04]  /*12c0*/  BSSY.RECONVERGENT B3, `(.L_x_43) ;  /* 0x000000e000037945 */ /* 0x000fe80003800200 */
[----:B------:R-:W-:Y:S05]  /*12d0*/  @P3 BRA `(.L_x_44) ;  /* 0x0000000000303947 */ /* 0x000fea0003800000 */
[----:B--2--5:R-:W2:Y:S01]  /*12e0*/  LDS R3, [UR8+0x34] ;  /* 0x00003408ff037984 */ /* 0x024ea20008000800 */
[----:B---3--:R-:W3:Y:S03]  /*12f0*/  LDC.64 R4, c[0x0][0x3b8] ;  /* 0x0000ee00ff047b82 */ /* 0x008ee60000000a00 */
[----:B------:R-:W5:Y:S01]  /*1300*/  LDS R2, [UR8+0x1c] ;  /* 0x00001c08ff027984 */ /* 0x000f620008000800 */
[C---:B---3--:R-:W-:Y:S01]  /*1310*/  SHF.L.U64.HI R5, R4.reuse, 0x1, R5 ;  /* 0x0000000104057819 */ /* 0x048fe20000010205 */
[----:B------:R-:W-:-:S03]  /*1320*/  IMAD.SHL.U32 R4, R4, 0x2, RZ ;  /* 0x0000000204047824 */ /* 0x000fc600078e00ff */
[--C-:B----4-:R-:W-:Y:S02]  /*1330*/  SHF.R.U32.HI R7, RZ, 0x4, R5.reuse ;  /* 0x00000004ff077819 */ /* 0x110fe40000011605 */
[----:B------:R-:W-:-:S05]  /*1340*/  SHF.R.U64 R4, R4, 0x4, R5 ;  /* 0x0000000404047819 */ /* 0x000fca0000001205 */
[----:B------:R3:W-:Y:S01]  /*1350*/  STS [UR8+0xc], R4 ;  /* 0x00000c04ff007988 */ /* 0x0007e20008000808 */
[----:B--2---:R-:W-:Y:S02]  /*1360*/  LOP3.LUT R3, R3, 0x7, RZ, 0xb8, !PT ;  /* 0x0000000703037812 */ /* 0x004fe400078eb8ff */
[----:B-----5:R-:W-:-:S03]  /*1370*/  LOP3.LUT R2, R2, 0xf, R7, 0xb8, !PT ;  /* 0x0000000f02027812 */ /* 0x020fc600078eb807 */
[----:B------:R3:W-:Y:S04]  /*1380*/  STS [UR8+0x34], R3 ;  /* 0x00003403ff007988 */ /* 0x0007e80008000808 */
[----:B------:R3:W-:Y:S02]  /*1390*/  STS [UR8+0x1c], R2 ;  /* 0x00001c02ff007988 */ /* 0x0007e40008000808 */
.L_x_44:
[----:B------:R-:W-:Y:S05]  /*13a0*/  BSYNC.RECONVERGENT B3 ;  /* 0x0000000000037941 */ /* 0x000fea0003800200 */
.L_x_43:
[----:B------:R-:W-:Y:S04]  /*13b0*/  BSSY.RECONVERGENT B4, `(.L_x_45) ;  /* 0x000001a000047945 */ /* 0x000fe80003800200 */
[----:B------:R-:W-:Y:S04]  /*13c0*/  BSSY.RELIABLE B3, `(.L_x_46) ;  /* 0x0000015000037945 */ /* 0x000fe80003800100 */
[----:B------:R-:W-:Y:S05]  /*13d0*/  @P3 BRA `(.L_x_47) ;  /* 0x0000000000203947 */ /* 0x000fea0003800000 */
[----:B--23--:R-:W2:Y:S02]  /*13e0*/  LDS R2, [UR8+0x34] ;  /* 0x00003408ff027984 */ /* 0x00cea40008000800 */
[----:B--2---:R-:W-:-:S05]  /*13f0*/  LOP3.LUT R2, R2, 0x38, RZ, 0xb8, !PT ;  /* 0x0000003802027812 */ /* 0x004fca00078eb8ff */
[----:B------:R2:W-:Y:S01]  /*1400*/  STS [UR8+0x34], R2 ;  /* 0x00003402ff007988 */ /* 0x0005e20008000808 */
[----:B------:R-:W-:Y:S05]  /*1410*/  @P3 BRA `(.L_x_48) ;  /* 0x0000000000203947 */ /* 0x000fea0003800000 */
[----:B--2---:R-:W2:Y:S01]  /*1420*/  LDS R2, [UR8+0x8] ;  /* 0x00000808ff027984 */ /* 0x004ea20008000800 */
[----:B-----5:R-:W-:-:S05]  /*1430*/  IMAD.MOV.U32 R3, RZ, RZ, 0x780 ;  /* 0x00000780ff037424 */ /* 0x020fca00078e00ff */
[----:B--2---:R-:W-:-:S05]  /*1440*/  LOP3.LUT R2, R2, 0x300, R3, 0xd8, !PT ;  /* 0x0000030002027812 */ /* 0x004fca00078ed803 */
[----:B------:R2:W-:Y:S02]  /*1450*/  STS [UR8+0x8], R2 ;  /* 0x00000802ff007988 */ /* 0x0005e40008000808 */
.L_x_47:
[----:B------:R-:W-:Y:S05]  /*1460*/  @P3 BRA `(.L_x_49) ;  /* 0x0000000000283947 */ /* 0x000fea0003800000 */
[----:B--23--:R-:W2:Y:S02]  /*1470*/  LDS R2, [UR8+0x8] ;  /* 0x00000808ff027984 */ /* 0x00cea40008000800 */
[----:B--2---:R-:W-:-:S05]  /*1480*/  LOP3.LUT R2, R2, 0x1800, RZ, 0xb8, !PT ;  /* 0x0000180002027812 */ /* 0x004fca00078eb8ff */
[----:B------:R3:W-:Y:S02]  /*1490*/  STS [UR8+0x8], R2 ;  /* 0x00000802ff007988 */ /* 0x0007e40008000808 */
.L_x_48:
[----:B------:R-:W-:Y:S05]  /*14a0*/  @P3 BREAK.RELIABLE B3 ;  /* 0x0000000000033942 */ /* 0x000fea0003800100 */
[----:B------:R-:W-:Y:S05]  /*14b0*/  @P3 BRA `(.L_x_50) ;  /* 0x0000000000243947 */ /* 0x000fea0003800000 */
[----:B--23--:R-:W2:Y:S01]  /*14c0*/  LDS R2, [UR8+0x8] ;  /* 0x00000808ff027984 */ /* 0x00cea20008000800 */
[----:B-----5:R-:W-:-:S05]  /*14d0*/  IMAD.MOV.U32 R3, RZ, RZ, 0x6000 ;  /* 0x00006000ff037424 */ /* 0x020fca00078e00ff */
[----:B--2---:R-:W-:-:S04]  /*14e0*/  LOP3.LUT R2, R2, 0x6000, R3, 0xd8, !PT ;  /* 0x0000600002027812 */ /* 0x004fc800078ed803 */
[----:B------:R-:W-:-:S05]  /*14f0*/  LOP3.LUT R2, R2, 0x400000, RZ, 0xb8, !PT ;  /* 0x0040000002027812 */ /* 0x000fca00078eb8ff */
[----:B------:R2:W-:Y:S02]  /*1500*/  STS [UR8+0x8], R2 ;  /* 0x00000802ff007988 */ /* 0x0005e40008000808 */
.L_x_49:
[----:B------:R-:W-:Y:S05]  /*1510*/  BSYNC.RELIABLE B3 ;  /* 0x0000000000037941 */ /* 0x000fea0003800100 */
.L_x_46:
[----:B--23--:R-:W2:Y:S02]  /*1520*/  @!P3 LDS R2, [UR8+0x8] ;  /* 0x00000808ff02b984 */ /* 0x00cea40008000800 */
[----:B--2---:R-:W-:-:S05]  /*1530*/  @!P3 LOP3.LUT R2, R2, 0x8000, RZ, 0xb8, !PT ;  /* 0x000080000202b812 */ /* 0x004fca00078eb8ff */
[----:B------:R2:W-:Y:S02]  /*1540*/  @!P3 STS [UR8+0x8], R2 ;  /* 0x00000802ff00b988 */ /* 0x0005e40008000808 */
.L_x_50:
[----:B------:R-:W-:Y:S05]  /*1550*/  BSYNC.RECONVERGENT B4 ;  /* 0x0000000000047941 */ /* 0x000fea0003800200 */
.L_x_45:
[----:B------:R-:W-:Y:S05]  /*1560*/  WARPSYNC.ALL ;  /* 0x0000000000007948 */ /* 0x000fea0003800000 */
[----:B------:R-:W-:Y:S01]  /*1570*/  NOP ;  /* 0x0000000000007918 */ /* 0x000fe20000000000 */
[----:B------:R-:W-:-:S04]  /*1580*/  UIADD3 UR4, UPT, UPT, UR4, 0x100, URZ ;  /* 0x0000010004047890 */ /* 0x000fc8000fffe0ff */
[----:B------:R-:W-:-:S04]  /*1590*/  UIADD3 UR23, UP0, UPT, UR4, UR16, URZ ;  /* 0x0000001004177290 */ /* 0x000fc8000ff1e0ff */
[----:B------:R-:W-:Y:S01]  /*15a0*/  ULEA.HI.X.SX32 UR28, UR4, UR17, 0x1, UP0 ;  /* 0x00000011041c7291 */ /* 0x000fe200080f0eff */
[----:B------:R-:W-:Y:S11]  /*15b0*/  @P0 BRA `(.L_x_51) ;  /* 0x0000000000380947 */ /* 0x000ff60003800000 */
[----:B--23--:R-:W2:Y:S01]  /*15c0*/  S2R R2, SR_LANEID ;  /* 0x0000000000027919 */ /* 0x00cea20000000000 */
[----:B------:R-:W-:Y:S05]  /*15d0*/  WARPSYNC.ALL ;  /* 0x0000000000007948 */ /* 0x000fea0003800000 */
[----:B------:R-:W-:Y:S01]  /*15e0*/  NOP ;  /* 0x0000000000007918 */ /* 0x000fe20000000000 */
[----:B--2---:R-:W-:-:S05]  /*15f0*/  IMAD.SHL.U32 R4, R2, 0x4, RZ ;  /* 0x0000000402047824 */ /* 0x004fca00078e00ff */
[----:B------:R-:W2:Y:S01]  /*1600*/  LDS R5, [R4+UR8] ;  /* 0x0000000804057984 */ /* 0x000ea20008000800 */
[----:B------:R-:W-:Y:S01]  /*1610*/  IADD3 R2, P1, PT, R4, UR23, RZ ;  /* 0x0000001704027c10 */ /* 0x000fe2000ff3e0ff */
[----:B------:R-:W-:-:S04]  /*1620*/  UMOV UR4, UR23 ;  /* 0x0000001700047c82 */ /* 0x000fc80008000000 */
[----:B-----5:R-:W-:Y:S01]  /*1630*/  IMAD.X R3, RZ, RZ, UR28, P1 ;  /* 0x0000001cff037e24 */ /* 0x020fe200088e06ff */
[----:B------:R-:W-:-:S04]  /*1640*/  UMOV UR5, UR28 ;  /* 0x0000001c00057c82 */ /* 0x000fc80008000000 */
[----:B--2---:R2:W3:Y:S01]  /*1650*/  ATOMG.E.EXCH.STRONG.GPU PT, RZ, [R2], R5 ;  /* 0x0000000502ff73a8 */ /* 0x0044e200041ee100 */
[----:B------:R-:W-:-:S04]  /*1660*/  DEPBAR {5,4,3,2,1,0} ;  /* 0x0000003f0000791a */ /* 0x000fc80000000000 */
[----:B------:R-:W5:Y:S02]  /*1670*/  CCTL.E.C.LDCU.IV.DEEP [UR4] ;  /* 0x0000000004007540 */ /* 0x000f640009c08000 */
[----:B-----5:R2:W-:Y:S01]  /*1680*/  UTMACCTL.IV [UR4] ;  /* 0x00000000040079b9 */ /* 0x0205e20008000000 */
[----:B------:R-:W-:Y:S01]  /*1690*/  NOP ;  /* 0x0000000000007918 */ /* 0x000fe20000000000 */
.L_x_51:
[----:B------:R-:W-:Y:S05]  /*16a0*/  @P0 BRA `(.L_x_52) ;  /* 0x00000000000c0947 */ /* 0x000fea0003800000 */
[----:B------:R0:W-:Y:S01]  /*16b0*/  UTMACMDFLUSH ;  /* 0x00000000000079b7 */ /* 0x0001e20000000000 */
[----:B------:R-:W-:Y:S05]  /*16c0*/  @P0 BRA `(.L_x_52) ;  /* 0x0000000000040947 */ /* 0x000fea0003800000 */
[----:B------:R-:W-:-:S04]  /*16d0*/  DEPBAR.LE SB0, 0x0 ;  /* 0x000080000000791a */ /* 0x000fc80000000000 */
.L_x_52:
[----:B------:R-:W-:Y:S05]  /*16e0*/  WARPSYNC.ALL ;  /* 0x0000000000007948 */ /* 0x000fea0003800000 */
[----:B------:R-:W-:Y:S01]  /*16f0*/  NOP ;  /* 0x0000000000007918 */ /* 0x000fe20000000000 */
[----:B---3--:R-:W-:Y:S01]  /*1700*/  BAR.SYNC.DEFER_BLOCKING 0x0 ;  /* 0x0000000000007b1d */ /* 0x008fe20000010000 */
[----:B------:R-:W-:Y:S01]  /*1710*/  ISETP.GE.AND P0, PT, R6, 0x1, PT ;  /* 0x000000010600780c */ /* 0x000fe20003f06270 */
[----:B------:R-:W-:Y:S01]  /*1720*/  USHF.L.U32 UR11, UR11, 0x6, URZ ;  /* 0x000000060b0b7899 */ /* 0x000fe200080006ff */
[----:B--2---:R-:W-:Y:S01]  /*1730*/  SHF.R.U32.HI R2, RZ, 0x5, R0 ;  /* 0x00000005ff027819 */ /* 0x004fe20000011600 */
[----:B------:R-:W-:-:S02]  /*1740*/  USHF.L.U32 UR26, UR26, 0x6, URZ ;  /* 0x000000061a1a7899 */ /* 0x000fc400080006ff */
[----:B------:R-:W-:Y:S01]  /*1750*/  VOTEU.ALL UP0, P3 ;  /* 0x0000000000ff7886 */ /* 0x000fe20001800000 */
[----:B------:R-:W-:Y:S01]  /*1760*/  UMOV UR4, 0x1 ;  /* 0x0000000100047882 */ /* 0x000fe20000000000 */
[----:B------:R-:W-:Y:S01]  /*1770*/  VOTEU.ALL UP1, P3 ;  /* 0x0000000000ff7886 */ /* 0x000fe20001820000 */
[----:B------:R-:W-:Y:S02]  /*1780*/  R2UR UR22, R2 ;  /* 0x00000000021672ca */ /* 0x000fe400000e0000 */
[----:B------:R-:W-:-:S04]  /*1790*/  @!UP0 UIADD3 UR6, UPT, UPT, -UR4, 0x100000, URZ ;  /* 0x0010000004068890 */ /* 0x000fc8000fffe1ff */
[----:B------:R-:W-:Y:S02]  /*17a0*/  @!UP0 USHF.L.U32 UR7, UR6, 0xb, URZ ;  /* 0x0000000b06078899 */ /* 0x000fe400080006ff */
[----:B------:R-:W-:Y:S02]  /*17b0*/  @!UP0 USHF.L.U32 UR6, UR6, 0x1, URZ ;  /* 0x0000000106068899 */ /* 0x000fe400080006ff */
[----:B------:R-:W-:-:S04]  /*17c0*/  @!UP0 UIADD3 UR4, UPT, UPT, -UR4, 0x100000, URZ ;  /* 0x0010000004048890 */ /* 0x000fc8000fffe1ff */
[----:B------:R-:W-:Y:S02]  /*17d0*/  @!UP0 USHF.L.U32 UR5, UR4, 0xb, URZ ;  /* 0x0000000b04058899 */ /* 0x000fe400080006ff */
[----:B------:R-:W-:Y:S01]  /*17e0*/  @!UP0 USHF.L.U32 UR4, UR4, 0x1, URZ ;  /* 0x0000000104048899 */ /* 0x000fe200080006ff */
[----:B------:R-:W-:Y:S01]  /*17f0*/  VOTEU.ALL UP0, P3 ;  /* 0x0000000000ff7886 */ /* 0x000fe20001800000 */
[----:B------:R-:W2:Y:S04]  /*1800*/  FENCE.VIEW.ASYNC.S ;  /* 0x00000000000073c6 */ /* 0x000ea80000000000 */
[----:B--2---:R2:W3:Y:S06]  /*1810*/  @!UP0 SYNCS.EXCH.64 URZ, [UR8+0x2000], UR6 ;  /* 0x0020000608ff85b2 */ /* 0x0044ec0008000100 */
[----:B------:R2:W4:Y:S01]  /*1820*/  @!UP1 SYNCS.EXCH.64 URZ, [UR8+0x2010], UR4 ;  /* 0x0020100408ff95b2 */ /* 0x0005220008000100 */
[----:B------:R-:W-:Y:S05]  /*1830*/  @!P0 BRA `(.L_x_53) ;  /* 0x0000000400c08947 */ /* 0x000fea0003800000 */
[----:B---34-:R-:W-:Y:S01]  /*1840*/  BAR.SYNC.DEFER_BLOCKING 0x0 ;  /* 0x0000000000007b1d */ /* 0x018fe20000010000 */
[----:B------:R-:W-:Y:S01]  /*1850*/  @!P3 IMAD.MOV.U32 R2, RZ, RZ, 0x2000 ;  /* 0x00002000ff02b424 */ /* 0x000fe200078e00ff */
[----:B------:R-:W-:Y:S02]  /*1860*/  ELECT P1, URZ, PT ;  /* 0x0000000000ff782f */ /* 0x000fe40003820000 */
[----:B------:R-:W-:Y:S02]  /*1870*/  ELECT P0, URZ, PT ;  /* 0x0000000000ff782f */ /* 0x000fe40003800000 */
[C---:B------:R-:W-:Y:S01]  /*1880*/  ISETP.LT.U32.AND P1, PT, R20.reuse, 0x20, P1 ;  /* 0x000000201400780c */ /* 0x040fe20000f21070 */
[----:B------:R-:W-:Y:S01]  /*1890*/  UIADD3 UR24, UPT, UPT, UR8, 0x1000, URZ ;  /* 0x0000100008187890 */ /* 0x000fe2000fffe0ff */
[----:B------:R-:W-:Y:S01]  /*18a0*/  ISETP.LT.U32.AND P0, PT, R20, 0x20, P0 ;  /* 0x000000201400780c */ /* 0x000fe20000701070 */
[----:B--2---:R-:W-:Y:S02]  /*18b0*/  USHF.R.U32.HI UR4, URZ, 0x4, UR8 ;  /* 0x00000004ff047899 */ /* 0x004fe40008011608 */
[----:B------:R-:W-:-:S02]  /*18c0*/  USHF.R.U32.HI UR6, URZ, 0x4, UR24 ;  /* 0x00000004ff067899 */ /* 0x000fc40008011618 */
[----:B------:R-:W-:Y:S02]  /*18d0*/  USGXT.U32 UR4, UR4, 0xe ;  /* 0x0000000e0404789a */ /* 0x000fe40008000000 */
[----:B------:R-:W-:Y:S01]  /*18e0*/  USGXT.U32 UR6, UR6, 0xe ;  /* 0x0000000e0606789a */ /* 0x000fe20008000000 */
[----:B------:R-:W-:Y:S01]  /*18f0*/  UMOV UR20, 0x80 ;  /* 0x0000008000147882 */ /* 0x000fe20000000000 */
[----:B------:R-:W-:Y:S02]  /*1900*/  UMOV UR21, 0x40004040 ;  /* 0x4000404000157882 */ /* 0x000fe40000000000 */
[----:B------:R-:W-:Y:S01]  /*1910*/  VOTEU.ANY UP0, P1 ;  /* 0x0000000000ff7886 */ /* 0x000fe20000800100 */
[----:B------:R-:W-:Y:S01]  /*1920*/  VOTEU.ANY UP2, P1 ;  /* 0x0000000000ff7886 */ /* 0x000fe20000840100 */
[----:B------:R-:W-:Y:S01]  /*1930*/  VOTEU.ANY UP1, P0 ;  /* 0x0000000000ff7886 */ /* 0x000fe20000020100 */
[----:B------:R-:W-:Y:S01]  /*1940*/  VOTEU.ANY UP3, P0 ;  /* 0x0000000000ff7886 */ /* 0x000fe20000060100 */
[----:B------:R-:W-:Y:S01]  /*1950*/  UMOV UR7, URZ ;  /* 0x000000ff00077c82 */ /* 0x000fe20008000000 */
[----:B------:R2:W-:Y:S01]  /*1960*/  @!P3 SYNCS.ARRIVE.TRANS64 RZ, [UR8+0x2000], R2 ;  /* 0x00200002ffffb9a7 */ /* 0x0005e20008000008 */
[----:B------:R3:W-:Y:S06]  /*1970*/  MEMBAR.ALL.CTA ;  /* 0x0000000000007992 */ /* 0x0007ec0000008000 */
[----:B---3--:R-:W3:Y:S01]  /*1980*/  FENCE.VIEW.ASYNC.S ;  /* 0x00000000000073c6 */ /* 0x008ee20000000000 */
[----:B------:R-:W-:Y:S01]  /*1990*/  @UP0 UIADD3 UR9, UPT, UPT, UR8, 0x2000, URZ ;  /* 0x0000200008090890 */ /* 0x000fe2000fffe0ff */
[----:B------:R-:W-:Y:S01]  /*19a0*/  @UP0 UMOV UR10, URZ ;  /* 0x000000ff000a0c82 */ /* 0x000fe20008000000 */
[----:B------:R-:W-:Y:S01]  /*19b0*/  @UP1 UIADD3 UR25, UPT, UPT, UR8, 0x2000, URZ ;  /* 0x0000200008191890 */ /* 0x000fe2000fffe0ff */
[----:B------:R-:W-:Y:S01]  /*19c0*/  @UP1 UMOV UR27, URZ ;  /* 0x000000ff001b1c82 */ /* 0x000fe20008000000 */
[----:B------:R-:W-:Y:S01]  /*19d0*/  UMOV UR18, 0xfffffffe ;  /* 0xfffffffe00127882 */ /* 0x000fe20000000000 */
[----:B------:R-:W-:Y:S01]  /*19e0*/  UMOV UR19, 0x7fffbfdf ;  /* 0x7fffbfdf00137882 */ /* 0x000fe20000000000 */
[----:B------:R-:W-:Y:S01]  /*19f0*/  UMOV UR5, URZ ;  /* 0x000000ff00057c82 */ /* 0x000fe20008000000 */
[----:B------:R-:W-:-:S02]  /*1a00*/  UIADD3.64 UR20, UPT, UPT, UR6, UR20, URZ ;  /* 0x0000001406147297 */ /* 0x000fc4000fffe0ff */
[----:B------:R-:W-:Y:S02]  /*1a10*/  UIADD3.64 UR18, UPT, UPT, UR4, -UR18, URZ ;  /* 0x8000001204127297 */ /* 0x000fe4000fffe0ff */
[----:B------:R-:W-:Y:S01]  /*1a20*/  UISETP.NE.U32.AND UP0, UPT, UR22, URZ, UPT ;  /* 0x000000ff1600728c */ /* 0x000fe2000bf05070 */
[----:B------:R-:W-:Y:S01]  /*1a30*/  UMOV UR16, UR4 ;  /* 0x0000000400107c82 */ /* 0x000fe20008000000 */
[----:B------:R-:W-:Y:S01]  /*1a40*/  UMOV UR17, 0x80004020 ;  /* 0x8000402000117882 */ /* 0x000fe20000000000 */
[----:B------:R-:W-:Y:S01]  /*1a50*/  UMOV UR7, 0x40004040 ;  /* 0x4000404000077882 */ /* 0x000fe20000000000 */
[----:B---3--:R-:W-:Y:S06]  /*1a60*/  BAR.SYNC.DEFER_BLOCKING 0x0 ;  /* 0x0000000000007b1d */ /* 0x008fec0000010000 */
[----:B------:R2:W-:Y:S02]  /*1a70*/  @UP2 UTMALDG.2D [UR8], [UR12] ;  /* 0x000000080c0025b4 */ /* 0x0005e40008008000 */
[----:B------:R-:W-:Y:S06]  /*1a80*/  BAR.SYNC.DEFER_BLOCKING 0x0 ;  /* 0x0000000000007b1d */ /* 0x000fec0000010000 */
[----:B------:R2:W-:Y:S02]  /*1a90*/  @UP3 UTMALDG.2D [UR24], [UR14] ;  /* 0x000000180e0035b4 */ /* 0x0005e40008008000 */
[----:B------:R-:W-:Y:S06]  /*1aa0*/  BAR.SYNC.DEFER_BLOCKING 0x0 ;  /* 0x0000000000007b1d */ /* 0x000fec0000010000 */
[----:B------:R-:W3:Y:S02]  /*1ab0*/  SYNCS.PHASECHK.TRANS64.TRYWAIT P0, [UR8+0x2000], RZ ;  /* 0x002000ffff0075a7 */ /* 0x000ee40008001108 */
[----:B--23--:R-:W-:Y:S05]  /*1ac0*/  @!P0 BRA `(.L_x_54) ;  /* 0x0000000800988947 */ /* 0x00cfea0003800000 */
.L_x_66:
[----:B------:R-:W-:Y:S05]  /*1ad0*/  BRA.U UP0, `(.L_x_55) ;  /* 0x00000001001c7547 */ /* 0x000fea000b800000 */
[----:B------:R-:W-:Y:S01]  /*1ae0*/  UMOV UR4, 0x0 ;  /* 0x0000000000047882 */ /* 0x000fe20000000000 */
[----:B------:R-:W-:Y:S01]  /*1af0*/  UMOV UR5, 0x4110010 ;  /* 0x0411001000057882 */ /* 0x000fe20000000000 */
[----:B------:R-:W-:Y:S01]  /*1b00*/  UMOV UR24, 0x0 ;  /* 0x0000000000187882 */ /* 0x000fe20000000000 */
[----:B------:R-:W-:Y:S01]  /*1b10*/  UMOV UR25, 0x4110010 ;  /* 0x0411001000197882 */ /* 0x000fe20000000000 */
[----:B------:R2:W-:Y:S01]  /*1b20*/  UTCHMMA gdesc[UR16], gdesc[UR6], tmem[UR29], tmem[UR4], idesc[UR5], !UPT ;  /* 0x00ff0406100075ea */ /* 0x0005e2000f80001d */
[----:B------:R2:W-:Y:S01]  /*1b30*/  UTCHMMA gdesc[UR18], gdesc[UR20], tmem[UR29], tmem[UR24], idesc[UR25], UPT ;  /* 0x00ff1814120075ea */ /* 0x0005e2000b80001d */
[----:B------:R-:W-:Y:S02]  /*1b40*/  NOP ;  /* 0x0000000000007918 */ /* 0x000fe40000000000 */
.L_x_55:
[----:B------:R-:W-:Y:S01]  /*1b50*/  ELECT P0, URZ, PT ;  /* 0x0000000000ff782f */ /* 0x000fe20003800000 */
[----:B--2---:R-:W-:-:S03]  /*1b60*/  UIADD3 UR4, UPT, UPT, UR8, 0x2010, URZ ;  /* 0x0000201008047890 */ /* 0x004fc6000fffe0ff */
[----:B------:R-:W-:Y:S01]  /*1b70*/  ISETP.LT.U32.AND P0, PT, R20, 0x20, P0 ;  /* 0x000000201400780c */ /* 0x000fe20000701070 */
[----:B------:R-:W-:-:S12]  /*1b80*/  UMOV UR5, URZ ;  /* 0x000000ff00057c82 */ /* 0x000fd80008000000 */
[----:B------:R-:W-:Y:S01]  /*1b90*/  VOTEU.ANY UP0, P0 ;  /* 0x0000000000ff7886 */ /* 0x000fe20000000100 */
[----:B------:R-:W-:Y:S01]  /*1ba0*/  VOTEU.ANY UP1, P0 ;  /* 0x0000000000ff7886 */ /* 0x000fe20000020100 */
[----:B------:R-:W-:-:S03]  /*1bb0*/  ISETP.GE.U32.AND P0, PT, R6, 0x21, PT ;  /* 0x000000210600780c */ /* 0x000fc60003f06070 */
[----:B------:R-:W-:Y:S02]  /*1bc0*/  @UP0 UMOV UR9, UR4 ;  /* 0x0000000400090c82 */ /* 0x000fe40008000000 */
[----:B------:R2:W-:Y:S01]  /*1bd0*/  @UP1 UTCBAR [UR9], URZ ;  /* 0x000000ff090013e9 */ /* 0x0005e200080000ff */
[----:B------:R-:W-:Y:S06]  /*1be0*/  BAR.SYNC.DEFER_BLOCKING 0x0 ;  /* 0x0000000000007b1d */ /* 0x000fec0000010000 */
[----:B------:R-:W3:Y:S02]  /*1bf0*/  SYNCS.PHASECHK.TRANS64.TRYWAIT P1, [UR8+0x2010], RZ ;  /* 0x002010ffff0075a7 */ /* 0x000ee40008021108 */
[----:B--23--:R-:W-:Y:S05]  /*1c00*/  @!P1 BRA `(.L_x_56) ;  /* 0x0000000800549947 */ /* 0x00cfea0003800000 */
.L_x_67:
[----:B------:R-:W-:Y:S05]  /*1c10*/  @!P0 BRA `(.L_x_53) ;  /* 0x0000000000c88947 */ /* 0x000fea0003800000 */
[----:B------:R-:W-:Y:S01]  /*1c20*/  IMAD.MOV.U32 R2, RZ, RZ, 0x1 ;  /* 0x00000001ff027424 */ /* 0x000fe200078e00ff */
[----:B------:R-:W2:Y:S01]  /*1c30*/  LDCU UR32, c[0x0][0x3a0] ;  /* 0x00007400ff2077ac */ /* 0x000ea20008000800 */
[----:B------:R-:W-:-:S05]  /*1c40*/  UMOV UR10, 0x20 ;  /* 0x00000020000a7882 */ /* 0x000fca0000000000 */
.L_x_60:
[----:B------:R-:W-:Y:S01]  /*1c50*/  BAR.SYNC.DEFER_BLOCKING 0x0 ;  /* 0x0000000000007b1d */ /* 0x000fe20000010000 */
[----:B-----5:R-:W-:Y:S01]  /*1c60*/  @!P3 IMAD.MOV.U32 R3, RZ, RZ, 0x2000 ;  /* 0x00002000ff03b424 */ /* 0x020fe200078e00ff */
[----:B------:R-:W-:Y:S02]  /*1c70*/  ELECT P1, URZ, PT ;  /* 0x0000000000ff782f */ /* 0x000fe40003820000 */
[----:B------:R-:W-:Y:S02]  /*1c80*/  ELECT P0, URZ, PT ;  /* 0x0000000000ff782f */ /* 0x000fe40003800000 */
[C---:B------:R-:W-:Y:S01]  /*1c90*/  ISETP.LT.U32.AND P1, PT, R20.reuse, 0x20, P1 ;  /* 0x000000201400780c */ /* 0x040fe20000f21070 */
[----:B------:R-:W-:Y:S01]  /*1ca0*/  UMOV UR27, UR10 ;  /* 0x0000000a001b7c82 */ /* 0x000fe20008000000 */
[----:B------:R-:W-:-:S11]  /*1cb0*/  ISETP.LT.U32.AND P0, PT, R20, 0x20, P0 ;  /* 0x000000201400780c */ /* 0x000fd60000701070 */
[----:B------:R-:W-:Y:S02]  /*1cc0*/  VOTEU.ANY UP0, P1 ;  /* 0x0000000000ff7886 */ /* 0x000fe40000800100 */
[----:B------:R-:W-:Y:S01]  /*1cd0*/  VOTEU.ANY UP1, P0 ;  /* 0x0000000000ff7886 */ /* 0x000fe20000020100 */
[----:B---3--:R3:W-:Y:S01]  /*1ce0*/  @!P3 SYNCS.ARRIVE.TRANS64 RZ, [UR8+0x2000], R3 ;  /* 0x00200003ffffb9a7 */ /* 0x0087e20008000008 */
[----:B------:R4:W-:Y:S06]  /*1cf0*/  MEMBAR.ALL.CTA ;  /* 0x0000000000007992 */ /* 0x0009ec0000008000 */
[----:B----4-:R-:W4:Y:S01]  /*1d00*/  FENCE.VIEW.ASYNC.S ;  /* 0x00000000000073c6 */ /* 0x010f220000000000 */
[----:B------:R-:W-:Y:S01]  /*1d10*/  @UP0 UIADD3 UR9, UPT, UPT, UR8, 0x2000, URZ ;  /* 0x0000200008090890 */ /* 0x000fe2000fffe0ff */
[----:B----4-:R-:W-:Y:S01]  /*1d20*/  VOTEU.ANY UP0, P1 ;  /* 0x0000000000ff7886 */ /* 0x010fe20000800100 */
[----:B------:R-:W-:-:S02]  /*1d30*/  @UP1 UIADD3 UR24, UPT, UPT, UR8, 0x1000, URZ ;  /* 0x0000100008181890 */ /* 0x000fc4000fffe0ff */
[----:B------:R-:W-:Y:S01]  /*1d40*/  @UP1 UIADD3 UR25, UPT, UPT, UR8, 0x2000, URZ ;  /* 0x0000200008191890 */ /* 0x000fe2000fffe0ff */
[----:B---3--:R-:W-:Y:S01]  /*1d50*/  IMAD.U32 R3, R2, -0x80000000, RZ ;  /* 0x8000000002037824 */ /* 0x008fe200078e00ff */
[----:B------:R-:W-:Y:S01]  /*1d60*/  VOTEU.ANY UP1, P0 ;  /* 0x0000000000ff7886 */ /* 0x000fe20000020100 */
[----:B------:R-:W-:Y:S06]  /*1d70*/  BAR.SYNC.DEFER_BLOCKING 0x0 ;  /* 0x0000000000007b1d */ /* 0x000fec0000010000 */
[----:B------:R3:W-:Y:S01]  /*1d80*/  @UP0 UTMALDG.2D [UR8], [UR12] ;  /* 0x000000080c0005b4 */ /* 0x0007e20008008000 */
[----:B------:R-:W-:Y:S01]  /*1d90*/  UISETP.NE.U32.AND UP0, UPT, UR22, URZ, UPT ;  /* 0x000000ff1600728c */ /* 0x000fe2000bf05070 */
[----:B------:R-:W-:Y:S06]  /*1da0*/  BAR.SYNC.DEFER_BLOCKING 0x0 ;  /* 0x0000000000007b1d */ /* 0x000fec0000010000 */
[----:B------:R3:W-:Y:S02]  /*1db0*/  @UP1 UTMALDG.2D [UR24], [UR14] ;  /* 0x000000180e0015b4 */ /* 0x0007e40008008000 */
[----:B------:R-:W-:Y:S06]  /*1dc0*/  BAR.SYNC.DEFER_BLOCKING 0x0 ;  /* 0x0000000000007b1d */ /* 0x000fec0000010000 */
[----:B------:R-:W4:Y:S02]  /*1dd0*/  SYNCS.PHASECHK.TRANS64.TRYWAIT P0, [UR8+0x2000], R3 ;  /* 0x00200003ff0075a7 */ /* 0x000f240008001108 */
[----:B---34-:R-:W-:Y:S05]  /*1de0*/  @!P0 BRA `(.L_x_57) ;  /* 0x0000000400e88947 */ /* 0x018fea0003800000 */
.L_x_68:
[----:B------:R-:W-:Y:S05]  /*1df0*/  BRA.U UP0, `(.L_x_58) ;  /* 0x00000001001c7547 */ /* 0x000fea000b800000 */
[----:B------:R-:W-:Y:S01]  /*1e00*/  UMOV UR24, 0x0 ;  /* 0x0000000000187882 */ /* 0x000fe20000000000 */
[----:B------:R-:W-:Y:S01]  /*1e10*/  UMOV UR25, 0x4110010 ;  /* 0x0411001000197882 */ /* 0x000fe20000000000 */
[----:B------:R-:W-:Y:S01]  /*1e20*/  UMOV UR30, 0x0 ;  /* 0x00000000001e7882 */ /* 0x000fe20000000000 */
[----:B------:R-:W-:Y:S01]  /*1e30*/  UMOV UR31, 0x4110010 ;  /* 0x04110010001f7882 */ /* 0x000fe20000000000 */
[----:B------:R3:W-:Y:S01]  /*1e40*/  UTCHMMA gdesc[UR16], gdesc[UR6], tmem[UR29], tmem[UR24], idesc[UR25], UPT ;  /* 0x00ff1806100075ea */ /* 0x0007e2000b80001d */
[----:B------:R3:W-:Y:S01]  /*1e50*/  UTCHMMA gdesc[UR18], gdesc[UR20], tmem[UR29], tmem[UR30], idesc[UR31], UPT ;  /* 0x00ff1e14120075ea */ /* 0x0007e2000b80001d */
[----:B------:R-:W-:Y:S02]  /*1e60*/  NOP ;  /* 0x0000000000007918 */ /* 0x000fe40000000000 */
.L_x_58:
[----:B------:R-:W-:-:S04]  /*1e70*/  ELECT P0, URZ, PT ;  /* 0x0000000000ff782f */ /* 0x000fc80003800000 */
[----:B------:R-:W-:-:S13]  /*1e80*/  ISETP.LT.U32.AND P0, PT, R20, 0x20, P0 ;  /* 0x000000201400780c */ /* 0x000fda0000701070 */
[----:B------:R-:W-:Y:S01]  /*1e90*/  VOTEU.ANY UP0, P0 ;  /* 0x0000000000ff7886 */ /* 0x000fe20000000100 */
[----:B------:R-:W-:-:S04]  /*1ea0*/  VOTEU.ANY UP1, P0 ;  /* 0x0000000000ff7886 */ /* 0x000fc80000020100 */
[----:B------:R-:W-:Y:S02]  /*1eb0*/  @UP0 UMOV UR9, UR4 ;  /* 0x0000000400090c82 */ /* 0x000fe40008000000 */
[----:B------:R4:W-:Y:S01]  /*1ec0*/  @UP1 UTCBAR [UR9], URZ ;  /* 0x000000ff090013e9 */ /* 0x0009e200080000ff */
[----:B------:R-:W-:Y:S06]  /*1ed0*/  BAR.SYNC.DEFER_BLOCKING 0x0 ;  /* 0x0000000000007b1d */ /* 0x000fec0000010000 */
[----:B------:R-:W5:Y:S02]  /*1ee0*/  SYNCS.PHASECHK.TRANS64.TRYWAIT P0, [UR8+0x2010], R3 ;  /* 0x00201003ff0075a7 */ /* 0x000f640008001108 */
[----:B----45:R-:W-:Y:S05]  /*1ef0*/  @!P0 BRA `(.L_x_59) ;  /* 0x0000000400b08947 */ /* 0x030fea0003800000 */
.L_x_69:
[----:B------:R-:W-:Y:S01]  /*1f00*/  UIADD3 UR10, UPT, UPT, UR10, 0x20, URZ ;  /* 0x000000200a0a7890 */ /* 0x000fe2000fffe0ff */
[----:B------:R-:W-:-:S03]  /*1f10*/  LOP3.LUT R2, R2, 0x1, RZ, 0x3c, !PT ;  /* 0x0000000102027812 */ /* 0x000fc600078e3cff */
[----:B--2---:R-:W-:-:S09]  /*1f20*/  UISETP.GE.AND UP0, UPT, UR10, UR32, UPT ;  /* 0x000000200a00728c */ /* 0x004fd2000bf06270 */
[----:B------:R-:W-:Y:S05]  /*1f30*/  BRA.U !UP0, `(.L_x_60) ;  /* 0xfffffffd08447547 */ /* 0x000fea000b83ffff */
.L_x_53:
[----:B---34-:R-:W-:Y:S06]  /*1f40*/  BAR.SYNC.DEFER_BLOCKING 0x0 ;  /* 0x0000000000007b1d */ /* 0x018fec0000010000 */
[----:B------:R-:W-:Y:S04]  /*1f50*/  BSSY.RECONVERGENT B4, `(.L_x_61) ;  /* 0x0000004000047945 */ /* 0x000fe80003800200 */
[----:B------:R-:W-:Y:S05]  /*1f60*/  @P3 BRA `(.L_x_62) ;  /* 0x0000000000083947 */ /* 0x000fea0003800000 */
[----:B------:R-:W3:Y:S02]  /*1f70*/  SYNCS.CCTL.IV [UR8+0x2000] ;  /* 0x00200000ff0079b1 */ /* 0x000ee40008000008 */
[----:B---3--:R-:W3:Y:S02]  /*1f80*/  SYNCS.CCTL.IV [UR8+0x2010] ;  /* 0x00201000ff0079b1 */ /* 0x008ee40008000008 */
.L_x_62:
[----:B--2---:R-:W-:Y:S05]  /*1f90*/  BSYNC.RECONVERGENT B4 ;  /* 0x0000000000047941 */ /* 0x004fea0003800200 */
.L_x_61:
[----:B------:R-:W-:Y:S01]  /*1fa0*/  USHF.L.U32 UR4, UR22, 0x15, URZ ;  /* 0x0000001516047899 */ /* 0x000fe200080006ff */
[C---:B------:R-:W-:Y:S01]  /*1fb0*/  IMAD.SHL.U32 R2, R0.reuse, 0x40, RZ ;  /* 0x0000004000027824 */ /* 0x040fe200078e00ff */
[----:B------:R-:W-:Y:S01]  /*1fc0*/  USHF.L.U32 UR22, UR22, 0x3, URZ ;  /* 0x0000000316167899 */ /* 0x000fe200080006ff */
[C---:B------:R-:W-:Y:S01]  /*1fd0*/  IMAD.SHL.U32 R21, R0.reuse, 0x2, RZ ;  /* 0x0000000200157824 */ /* 0x040fe200078e00ff */
[----:B------:R-:W-:Y:S01]  /*1fe0*/  ULOP3.LUT UR4, UR4, 0x600000, URZ, 0xc0, !UPT ;  /* 0x0060000004047892 */ /* 0x000fe2000f8ec0ff */
[C---:B-----5:R-:W-:Y:S01]  /*1ff0*/  IMAD.SHL.U32 R3, R0.reuse, 0x10, RZ ;  /* 0x0000001000037824 */ /* 0x060fe200078e00ff */
[----:B------:R-:W-:Y:S01]  /*2000*/  ULOP3.LUT UR22, UR22, 0x20, URZ, 0xc0, !UPT ;  /* 0x0000002016167892 */ /* 0x000fe2000f8ec0ff */
[----:B------:R-:W-:Y:S01]  /*2010*/  SHF.R.U32.HI R22, RZ, 0x1, R0 ;  /* 0x00000001ff167819 */ /* 0x000fe20000011600 */
[----:B------:R-:W-:Y:S01]  /*2020*/  IMAD.SHL.U32 R0, R0, 0x80, RZ ;  /* 0x0000008000007824 */ /* 0x000fe200078e00ff */
[----:B------:R-:W-:Y:S01]  /*2030*/  LOP3.LUT R2, R2, 0x1800, RZ, 0xc0, !PT ;  /* 0x0000180002027812 */ /* 0x000fe200078ec0ff */
[----:B------:R-:W-:Y:S01]  /*2040*/  UIADD3 UR4, UPT, UPT, UR22, UR4, UR29 ;  /* 0x0000000416047290 */ /* 0x000fe2000fffe01d */
[----:B------:R-:W-:-:S02]  /*2050*/  LOP3.LUT R21, R21, 0x20, RZ, 0xc0, !PT ;  /* 0x0000002015157812 */ /* 0x000fc400078ec0ff */
[----:B------:R-:W-:Y:S02]  /*2060*/  ELECT P0, URZ, PT ;  /* 0x0000000000ff782f */ /* 0x000fe40003800000 */
[----:B------:R-:W-:Y:S01]  /*2070*/  LOP3.LUT R2, R2, 0x70, R3, 0xf8, !PT ;  /* 0x0000007002027812 */ /* 0x000fe200078ef803 */
[----:B------:R-:W-:Y:S01]  /*2080*/  UMOV UR9, UR26 ;  /* 0x0000001a00097c82 */ /* 0x000fe20008000000 */
[----:B------:R-:W-:Y:S01]  /*2090*/  LOP3.LUT R21, R21, 0x40, R22, 0xf8, !PT ;  /* 0x0000004015157812 */ /* 0x000fe200078ef816 */
[----:B------:R-:W-:Y:S01]  /*20a0*/  UMOV UR10, UR11 ;  /* 0x0000000b000a7c82 */ /* 0x000fe20008000000 */
[----:B------:R-:W-:Y:S01]  /*20b0*/  ISETP.LT.U32.AND P0, PT, R20, 0x20, P0 ;  /* 0x000000201400780c */ /* 0x000fe20000701070 */
[----:B------:R-:W-:Y:S01]  /*20c0*/  LDTM.16dp32bit_t0_t15.x16 R4, tmem[UR4] ;  /* 0x00000004000479ee */ /* 0x000fe20008a00000 */
[----:B------:R-:W2:Y:S01]  /*20d0*/  LDTM.16dp32bit_t16_t31.x16 R4, tmem[UR4+0x10] ;  /* 0x00001004000479ee */ /* 0x000ea20008a20000 */
[----:B------:R-:W-:Y:S01]  /*20e0*/  LOP3.LUT R21, R2, R21, RZ, 0x3c, !PT ;  /* 0x0000001502157212 */ /* 0x000fe200078e3cff */
[----:B------:R-:W-:-:S03]  /*20f0*/  NOP ;  /* 0x0000000000007918 */ /* 0x000fc60000000000 */
[----:B------:R-:W-:-:S04]  /*2100*/  LOP3.LUT R0, R21, 0x780, R0, 0xf8, !PT ;  /* 0x0000078015007812 */ /* 0x000fc800078ef800 */
[----:B------:R-:W-:Y:S02]  /*2110*/  LOP3.LUT R2, R0, 0x10, RZ, 0x3c, !PT ;  /* 0x0000001000027812 */ /* 0x000fe400078e3cff */
[----:B--2---:R-:W-:Y:S01]  /*2120*/  VOTEU.ANY UP0, P0 ;  /* 0x0000000000ff7886 */ /* 0x004fe20000000100 */
[----:B------:R-:W-:-:S04]  /*2130*/  VOTEU.ANY UP1, P0 ;  /* 0x0000000000ff7886 */ /* 0x000fc80000020100 */
[----:B------:R-:W-:Y:S01]  /*2140*/  @UP0 UMOV UR4, UR23 ;  /* 0x0000001700040c82 */ /* 0x000fe20008000000 */
[----:B------:R-:W-:Y:S01]  /*2150*/  @UP0 UMOV UR5, UR28 ;  /* 0x0000001c00050c82 */ /* 0x000fe20008000000 */
[----:B------:R-:W-:Y:S02]  /*2160*/  F2FP.F16.F32.PACK_AB R4, R5, R4 ;  /* 0x000000040504723e */ /* 0x000fe400000000ff */
[----:B------:R-:W-:Y:S02]  /*2170*/  F2FP.F16.F32.PACK_AB R5, R7, R6 ;  /* 0x000000060705723e */ /* 0x000fe400000000ff */
[----:B------:R-:W-:Y:S02]  /*2180*/  F2FP.F16.F32.PACK_AB R12, R13, R12 ;  /* 0x0000000c0d0c723e */ /* 0x000fe400000000ff */
[----:B------:R-:W-:Y:S02]  /*2190*/  F2FP.F16.F32.PACK_AB R6, R9, R8 ;  /* 0x000000080906723e */ /* 0x000fe400000000ff */
[----:B------:R-:W-:-:S02]  /*21a0*/  F2FP.F16.F32.PACK_AB R7, R11, R10 ;  /* 0x0000000a0b07723e */ /* 0x000fc400000000ff */
[----:B------:R-:W-:Y:S02]  /*21b0*/  F2FP.F16.F32.PACK_AB R13, R15, R14 ;  /* 0x0000000e0f0d723e */ /* 0x000fe400000000ff */
[----:B------:R-:W-:Y:S01]  /*21c0*/  F2FP.F16.F32.PACK_AB R14, R17, R16 ;  /* 0x00000010110e723e */ /* 0x000fe200000000ff */
[----:B---3--:R2:W-:Y:S01]  /*21d0*/  STS.128 [R0+UR8], R4 ;  /* 0x0000000400007988 */ /* 0x0085e20008000c08 */
[----:B------:R-:W-:-:S05]  /*21e0*/  F2FP.F16.F32.PACK_AB R15, R19, R18 ;  /* 0x00000012130f723e */ /* 0x000fca00000000ff */
[----:B------:R2:W-:Y:S01]  /*21f0*/  STS.128 [R2+UR8], R12 ;  /* 0x0000000c02007988 */ /* 0x0005e20008000c08 */
[----:B------:R3:W-:Y:S06]  /*2200*/  MEMBAR.ALL.CTA ;  /* 0x0000000000007992 */ /* 0x0007ec0000008000 */
[----:B---3--:R-:W3:Y:S02]  /*2210*/  FENCE.VIEW.ASYNC.S ;  /* 0x00000000000073c6 */ /* 0x008ee40000000000 */
[----:B---3--:R-:W-:Y:S06]  /*2220*/  BAR.SYNC.DEFER_BLOCKING 0x0 ;  /* 0x0000000000007b1d */ /* 0x008fec0000010000 */
[----:B------:R2:W-:Y:S01]  /*2230*/  @UP1 UTMASTG.2D [UR8], [UR4] ;  /* 0x00000008040013b5 */ /* 0x0005e20008008000 */
[----:B------:R0:W-:Y:S01]  /*2240*/  UTMACMDFLUSH ;  /* 0x00000000000079b7 */ /* 0x0001e20000000000 */
[----:B------:R-:W-:-:S04]  /*2250*/  DEPBAR.LE SB0, 0x0 ;  /* 0x000080000000791a */ /* 0x000fc80000000000 */
[----:B------:R-:W-:Y:S08]  /*2260*/  BAR.SYNC.DEFER_BLOCKING 0x0 ;  /* 0x0000000000007b1d */ /* 0x000ff00000010000 */
[----:B------:R-:W-:Y:S06]  /*2270*/  BAR.SYNC.DEFER_BLOCKING 0x0 ;  /* 0x0000000000007b1d */ /* 0x000fec0000010000 */
[----:B--2---:R-:W-:Y:S05]  /*2280*/  @P2 BRA `(.L_x_63) ;  /* 0x0000000000a02947 */ /* 0x004fea0003800000 */
[----:B------:R-:W2:Y:S01]  /*2290*/  S2UR UR5, SR_CgaCtaId ;  /* 0x00000000000579c3 */ /* 0x000ea20000008800 */
[----:B------:R-:W-:Y:S01]  /*22a0*/  NOP ;  /* 0x0000000000007918 */ /* 0x000fe20000000000 */
[----:B------:R-:W-:Y:S01]  /*22b0*/  UMOV UR4, 0x50 ;  /* 0x0000005000047882 */ /* 0x000fe20000000000 */
[----:B------:R-:W-:Y:S02]  /*22c0*/  IMAD.U32 R0, RZ, RZ, UR29 ;  /* 0x0000001dff007e24 */ /* 0x000fe4000f8e00ff */
[----:B------:R-:W-:Y:S02]  /*22d0*/  IMAD.MOV.U32 R3, RZ, RZ, 0x3 ;  /* 0x00000003ff037424 */ /* 0x000fe400078e00ff */
[----:B------:R-:W-:Y:S01]  /*22e0*/  IMAD.MOV.U32 R7, RZ, RZ, 0x1 ;  /* 0x00000001ff077424 */ /* 0x000fe200078e00ff */
[----:B------:R-:W-:-:S04]  /*22f0*/  LOP3.LUT R0, R0, 0xffff, RZ, 0xc0, !PT ;  /* 0x0000ffff00007812 */ /* 0x000fc800078ec0ff */
[----:B------:R-:W-:-:S05]  /*2300*/  SHF.R.U32.HI R0, RZ, 0x5, R0 ;  /* 0x00000005ff007819 */ /* 0x000fca0000011600 */
[----:B------:R-:W-:Y:S01]  /*2310*/  VIADD R2, R0, 0x10 ;  /* 0x0000001000027836 */ /* 0x000fe20000000000 */
[----:B------:R-:W-:Y:S01]  /*2320*/  SHF.L.U32 R0, R3, R0, RZ ;  /* 0x0000000003007219 */ /* 0x000fe200000006ff */
[----:B--2---:R-:W-:-:S03]  /*2330*/  ULEA UR6, UR5, UR4, 0x18 ;  /* 0x0000000405067291 */ /* 0x004fc6000f8ec0ff */
[----:B------:R-:W-:-:S04]  /*2340*/  SHF.L.U32 R3, R7, R2, RZ ;  /* 0x0000000207037219 */ /* 0x000fc800000006ff */
[----:B------:R-:W-:Y:S02]  /*2350*/  LOP3.LUT R0, R3, R0, RZ, 0xfc, !PT ;  /* 0x0000000003007212 */ /* 0x000fe400078efcff */
[----:B------:R-:W2:Y:S02]  /*2360*/  LDS R5, [UR6] ;  /* 0x00000006ff057984 */ /* 0x000ea40008000800 */
[C---:B------:R-:W-:Y:S02]  /*2370*/  LOP3.LUT R2, R0.reuse, 0xffff, RZ, 0xc0, !PT ;  /* 0x0000ffff00027812 */ /* 0x040fe400078ec0ff */
[----:B--2---:R-:W-:-:S04]  /*2380*/  LOP3.LUT R3, R0, 0xffff, R5, 0x80, !PT ;  /* 0x0000ffff00037812 */ /* 0x004fc800078e8005 */
[----:B------:R-:W-:-:S13]  /*2390*/  ISETP.NE.AND P0, PT, R3, R2, PT ;  /* 0x000000020300720c */ /* 0x000fda0003f05270 */
[----:B------:R-:W-:Y:S05]  /*23a0*/  @P0 BRA `(.L_x_64) ;  /* 0x0000000000500947 */ /* 0x000fea0003800000 */
[----:B------:R-:W-:Y:S02]  /*23b0*/  SHF.R.U32.HI R5, RZ, 0x10, R5 ;  /* 0x00000010ff057819 */ /* 0x000fe40000011605 */
[----:B------:R-:W-:-:S04]  /*23c0*/  SHF.R.U32.HI R2, RZ, 0x10, R0 ;  /* 0x00000010ff027819 */ /* 0x000fc80000011600 */
[----:B------:R-:W-:-:S04]  /*23d0*/  LOP3.LUT R5, R5, R2, RZ, 0xc0, !PT ;  /* 0x0000000205057212 */ /* 0x000fc800078ec0ff */
[----:B------:R-:W-:-:S13]  /*23e0*/  ISETP.NE.AND P0, PT, R5, R2, PT ;  /* 0x000000020500720c */ /* 0x000fda0003f05270 */
[----:B------:R-:W-:Y:S05]  /*23f0*/  @P0 BRA `(.L_x_65) ;  /* 0x0000000000300947 */ /* 0x000fea0003800000 */
[----:B------:R-:W-:Y:S01]  /*2400*/  R2UR UR4, R0 ;  /* 0x00000000000472ca */ /* 0x000fe200000e0000 */
[----:B------:R-:W-:Y:S01]  /*2410*/  VOTEU.ANY UR5, UPT, PT ;  /* 0x0000000000057886 */ /* 0x000fe200038e0100 */
[----:B------:R-:W2:Y:S01]  /*2420*/  S2R R0, SR_LANEID ;  /* 0x0000000000007919 */ /* 0x000ea20000000000 */
[----:B------:R-:W-:-:S10]  /*2430*/  UFLO.U32 UR5, UR5 ;  /* 0x00000005000572bd */ /* 0x000fd400080e0000 */
[----:B------:R-:W-:-:S06]  /*2440*/  ULOP3.LUT UR4, URZ, UR4, URZ, 0x33, !UPT ;  /* 0x00000004ff047292 */ /* 0x000fcc000f8e33ff */
[----:B------:R-:W-:-:S04]  /*2450*/  IMAD.U32 R2, RZ, RZ, UR4 ;  /* 0x00000004ff027e24 */ /* 0x000fc8000f8e00ff */
[----:B------:R-:W3:Y:S02]  /*2460*/  REDUX UR7, R2 ;  /* 0x00000000020773c4 */ /* 0x000ee40000000000 */
[----:B------:R4:W-:Y:S01]  /*2470*/  UTCATOMSWS.AND URZ, UR4 ;  /* 0x0000000400ff79e3 */ /* 0x0009e20008000000 */
[----:B--2---:R-:W-:Y:S01]  /*2480*/  ISETP.EQ.U32.AND P0, PT, R0, UR5, PT ;  /* 0x0000000500007c0c */ /* 0x004fe2000bf02070 */
[----:B---3--:R-:W-:-:S12]  /*2490*/  IMAD.U32 R0, RZ, RZ, UR7 ;  /* 0x00000007ff007e24 */ /* 0x008fd8000f8e00ff */
[----:B------:R4:W-:Y:S01]  /*24a0*/  @P0 ATOMS.AND RZ, [UR6], R0 ;  /* 0x00000000ffff098c */ /* 0x0009e2000a800006 */
[----:B------:R-:W-:Y:S05]  /*24b0*/  BRA `(.L_x_63) ;  /* 0x0000000000147947 */ /* 0x000fea0003800000 */
.L_x_65:
[----:B------:R-:W-:-:S07]  /*24c0*/  MOV R2, 0x24e0 ;  /* 0x000024e000027802 */ /* 0x000fce0000000f00 */
[----:B-1----:R-:W-:Y:S05]  /*24d0*/  CALL.REL.NOINC `($__internal_0_$__cuda_sm10x_tcgen05_guardrail_trap_col_being_dealloced_not_returned_by_alloc) ;  /* 0x0000000000447944 */ /* 0x002fea0003c00000 */
[----:B------:R-:W-:Y:S05]  /*24e0*/  BRA `(.L_x_63) ;  /* 0x0000000000087947 */ /* 0x000fea0003800000 */
.L_x_64:
[----:B------:R-:W-:-:S07]  /*24f0*/  MOV R2, 0x2510 ;  /* 0x0000251000027802 */ /* 0x000fce0000000f00 */
[----:B-1----:R-:W-:Y:S05]  /*2500*/  CALL.REL.NOINC `($__internal_2_$__cuda_sm10x_tcgen05_guardrail_trap_unallocated_columns_being_dealloced) ;  /* 0x0000000000507944 */ /* 0x002fea0003c00000 */
.L_x_63:
[----:B------:R-:W-:Y:S01]  /*2510*/  NOP ;  /* 0x0000000000007918 */ /* 0x000fe20000000000 */
[----:B----4-:R-:W-:Y:S05]  /*2520*/  EXIT ;  /* 0x000000000000794d */ /* 0x010fea0003800000 */
.L_x_54:
[----:B------:R-:W2:Y:S02]  /*2530*/  SYNCS.PHASECHK.TRANS64.TRYWAIT P0, [UR8+0x2000], RZ ;  /* 0x002000ffff0075a7 */ /* 0x000ea40008001108 */
[----:B--2---:R-:W-:Y:S05]  /*2540*/  @!P0 BRA `(.L_x_54) ;  /* 0xfffffffc00f88947 */ /* 0x004fea000383ffff */
[----:B------:R-:W-:Y:S05]  /*2550*/  BRA `(.L_x_66) ;  /* 0xfffffff4005c7947 */ /* 0x000fea000383ffff */
.L_x_56:
[----:B------:R-:W2:Y:S02]  /*2560*/  SYNCS.PHASECHK.TRANS64.TRYWAIT P1, [UR8+0x2010], RZ ;  /* 0x002010ffff0075a7 */ /* 0x000ea40008021108 */
[----:B--2---:R-:W-:Y:S05]  /*2570*/  @!P1 BRA `(.L_x_56) ;  /* 0xfffffffc00f89947 */ /* 0x004fea000383ffff */
[----:B------:R-:W-:Y:S05]  /*2580*/  BRA `(.L_x_67) ;  /* 0xfffffff400a07947 */ /* 0x000fea000383ffff */
.L_x_57:
[----:B------:R-:W3:Y:S02]  /*2590*/  SYNCS.PHASECHK.TRANS64.TRYWAIT P0, [UR8+0x2000], R3 ;  /* 0x00200003ff0075a7 */ /* 0x000ee40008001108 */
[----:B---3--:R-:W-:Y:S05]  /*25a0*/  @!P0 BRA `(.L_x_57) ;  /* 0xfffffffc00f88947 */ /* 0x008fea000383ffff */
[----:B------:R-:W-:Y:S05]  /*25b0*/  BRA `(.L_x_68) ;  /* 0xfffffff8000c7947 */ /* 0x000fea000383ffff */
.L_x_59:
[----:B------:R-:W4:Y:S02]  /*25c0*/  SYNCS.PHASECHK.TRANS64.TRYWAIT P0, [UR8+0x2010], R3 ;  /* 0x00201003ff0075a7 */ /* 0x000f240008001108 */
[----:B----4-:R-:W-:Y:S05]  /*25d0*/  @!P0 BRA `(.L_x_59) ;  /* 0xfffffffc00f88947 */ /* 0x010fea000383ffff */
[----:B------:R-:W-:Y:S05]  /*25e0*/  BRA `(.L_x_69) ;  /* 0xfffffff800447947 */ /* 0x000fea000383ffff */
        .weak           $__internal_0_$__cuda_sm10x_tcgen05_guardrail_trap_col_being_dealloced_not_returned_by_alloc
        .type           $__internal_0_$__cuda_sm10x_tcgen05_guardrail_trap_col_being_dealloced_not_returned_by_alloc,@function
        .size           $__internal_0_$__cuda_sm10x_tcgen05_guardrail_trap_col_being_dealloced_not_returned_by_alloc,($__internal_1_$__cuda_sm10x_tcgen05_guardrail_trap_phase_invalid_during_alloc - $__internal_0_$__cuda_sm10x_tcgen05_guardrail_trap_col_being_dealloced_not_returned_by_alloc)
$__internal_0_$__cuda_sm10x_tcgen05_guardrail_trap_col_being_dealloced_not_returned_by_alloc:
[----:B------:R-:W-:Y:S05]  /*25f0*/  BPT.TRAP 0x1 ;  /* 0x000000040000795c */ /* 0x000fea0000300000 */
[----:B------:R-:W-:-:S04]  /*2600*/  IMAD.MOV.U32 R3, RZ, RZ, 0x0 ;  /* 0x00000000ff037424 */ /* 0x000fc800078e00ff */
[----:B------:R-:W-:Y:S05]  /*2610*/  RET.REL.NODEC R2 `(gluon_tcgen05) ;  /* 0xffffffd802787950 */ /* 0x000fea0003c3ffff */
        .weak           $__internal_1_$__cuda_sm10x_tcgen05_guardrail_trap_phase_invalid_during_alloc
        .type           $__internal_1_$__cuda_sm10x_tcgen05_guardrail_trap_phase_invalid_during_alloc,@function
        .size           $__internal_1_$__cuda_sm10x_tcgen05_guardrail_trap_phase_invalid_during_alloc,($__internal_2_$__cuda_sm10x_tcgen05_guardrail_trap_unallocated_columns_being_dealloced - $__internal_1_$__cuda_sm10x_tcgen05_guardrail_trap_phase_invalid_during_alloc)
$__internal_1_$__cuda_sm10x_tcgen05_guardrail_trap_phase_invalid_during_alloc:
[----:B------:R-:W-:Y:S05]  /*2620*/  BPT.TRAP 0x1 ;  /* 0x000000040000795c */ /* 0x000fea0000300000 */
[----:B------:R-:W-:-:S04]  /*2630*/  IMAD.MOV.U32 R3, RZ, RZ, 0x0 ;  /* 0x00000000ff037424 */ /* 0x000fc800078e00ff */
[----:B------:R-:W-:Y:S05]  /*2640*/  RET.REL.NODEC R2 `(gluon_tcgen05) ;  /* 0xffffffd8026c7950 */ /* 0x000fea0003c3ffff */
        .weak           $__internal_2_$__cuda_sm10x_tcgen05_guardrail_trap_unallocated_columns_being_dealloced
        .type           $__internal_2_$__cuda_sm10x_tcgen05_guardrail_trap_unallocated_columns_being_dealloced,@function
        .size           $__internal_2_$__cuda_sm10x_tcgen05_guardrail_trap_unallocated_columns_being_dealloced,(.L_x_73 - $__internal_2_$__cuda_sm10x_tcgen05_guardrail_trap_unallocated_columns_being_dealloced)
$__internal_2_$__cuda_sm10x_tcgen05_guardrail_trap_unallocated_columns_being_dealloced:
[----:B------:R-:W-:Y:S05]  /*2650*/  BPT.TRAP 0x1 ;  /* 0x000000040000795c */ /* 0x000fea0000300000 */
[----:B------:R-:W-:-:S04]  /*2660*/  IMAD.MOV.U32 R3, RZ, RZ, 0x0 ;  /* 0x00000000ff037424 */ /* 0x000fc800078e00ff */
[----:B------:R-:W-:Y:S05]  /*2670*/  RET.REL.NODEC R2 `(gluon_tcgen05) ;  /* 0xffffffd802607950 */ /* 0x000fea0003c3ffff */
.L_x_70:
[----:B------:R-:W-:-:S00]  /*2680*/  BRA `(.L_x_70) ;  /* 0xfffffffc00fc7947 */ /* 0x000fc0000383ffff */
[----:B------:R-:W-:-:S00]  /*2690*/  NOP ;  /* 0x0000000000007918 */ /* 0x000fc00000000000 */
        /* <DEDUP_REMOVED lines=14> */
.L_x_73:


//--------------------- .nv.shared.gluon_tcgen05  --------------------------
	.section	.nv.shared.gluon_tcgen05,"aw",@nobits
	.sectionflags	@""
	.align	16
	.zero		1024


//--------------------- .nv.shared.reserved.0     --------------------------
	.section	.nv.shared.reserved.0,"aw",@nobits
	.align	8
	.weak		__nv_reservedSMEM_offset_0_alias
	.size		__nv_reservedSMEM_offset_0_alias, 0, 64
	.other		__nv_reservedSMEM_offset_0_alias,@"STO_CUDA_RESERVED_SHARED STV_DEFAULT"
__nv_reservedSMEM_offset_0_alias:
	.zero		0
.nv.shared.reserved.0:
	.zero		64
	.weak		__nv_reservedSMEM_allocation_phase
	.type		__nv_reservedSMEM_allocation_phase,@object
	.size		__nv_reservedSMEM_allocation_phase,(.L_0 - __nv_reservedSMEM_allocation_phase)
__nv_reservedSMEM_allocation_phase:
	.zero		1
.L_0:
	.zero		7
	.weak		__nv_reservedSMEM_devtool_atexit_pc
	.type		__nv_reservedSMEM_devtool_atexit_pc,@object
	.size		__nv_reservedSMEM_devtool_atexit_pc,(__nv_reservedSMEM_allocation_mask - __nv_reservedSMEM_devtool_atexit_pc)
__nv_reservedSMEM_devtool_atexit_pc:
	.zero		8
	.weak		__nv_reservedSMEM_allocation_mask
	.type		__nv_reservedSMEM_allocation_mask,@object
	.size		__nv_reservedSMEM_allocation_mask,(.L_2 - __nv_reservedSMEM_allocation_mask)
__nv_reservedSMEM_allocation_mask:
	.zero		4
.L_2:


//--------------------- .nv.constant0.gluon_tcgen05 --------------------------
	.section	.nv.constant0.gluon_tcgen05,"a",@progbits
	.sectionflags	@""
	.align	4
.nv.constant0.gluon_tcgen05:
	.zero		976


//--------------------- SYMBOLS --------------------------

	.type		.nv.reservedSmem.offset0,@object
	.size		.nv.reservedSmem.offset0,0x4
	.type		.nv.reservedSmem.cap,@object
	.size		.nv.reservedSmem.cap,0x4
